// auto-generated by cutlass_sweep.conv — config: {"arch": "sm_100", "cluster_m": 1, "cluster_n": 1, "conv_kind": "fprop", "dtype": "bf16", "ndim": 3, "tile_k": 32, "tile_m": 128, "tile_n": 128}
#include "cutlass/cutlass.h"
#include "cute/tensor.hpp"
#include "cutlass/kernel_hardware_info.hpp"
#include "cutlass/conv/convolution.h"
#include "cutlass/conv/dispatch_policy.hpp"
#include "cutlass/conv/collective/collective_builder.hpp"
#include "cutlass/conv/kernel/conv_universal.hpp"
#include "cutlass/conv/device/conv_universal_adapter.hpp"
#include "cutlass/epilogue/collective/collective_builder.hpp"

using namespace cute;
using Elem = cutlass::bfloat16_t;
using Acc  = float;
using LayoutAB = cutlass::layout::TensorNDHWC;
using LayoutC  = cutlass::layout::TensorNDHWC;
constexpr auto ConvOp = cutlass::conv::Operator::kFprop;
using TileShape    = Shape<_128, _128, Shape<_32>>;
using ClusterShape = Shape<_1, _1, _1>;

using CollectiveEpilogue = typename cutlass::epilogue::collective::CollectiveBuilder<
    cutlass::arch::Sm100, cutlass::arch::OpClassTensorOp,
    TileShape, ClusterShape,
    cutlass::epilogue::collective::EpilogueTileAuto,
    Acc, Acc,
    Elem, LayoutC, 128 / cutlass::sizeof_bits<Elem>::value,
    Elem, LayoutC, 128 / cutlass::sizeof_bits<Elem>::value,
    cutlass::epilogue::collective::EpilogueScheduleAuto
  >::CollectiveOp;

using CollectiveMainloop = typename cutlass::conv::collective::CollectiveBuilder<
    cutlass::arch::Sm100, cutlass::arch::OpClassTensorOp, ConvOp,
    Elem, LayoutAB, 128 / cutlass::sizeof_bits<Elem>::value,
    Elem, LayoutAB, 128 / cutlass::sizeof_bits<Elem>::value,
    Acc,
    TileShape, ClusterShape,
    cutlass::conv::collective::StageCountAutoCarveout<
        static_cast<int>(sizeof(typename CollectiveEpilogue::SharedStorage))>,
    cutlass::conv::collective::KernelScheduleAuto
  >::CollectiveOp;

using ProblemShape = cutlass::conv::ConvProblemShape<
    ConvOp, CollectiveMainloop::DispatchPolicy::NumSpatialDimensions>;
using ConvKernel = cutlass::conv::kernel::ConvUniversal<
    ProblemShape, CollectiveMainloop, CollectiveEpilogue>;
using Conv = cutlass::conv::device::ConvUniversalAdapter<ConvKernel>;

auto* _anchor = &cutlass::device_kernel<ConvKernel>;


// ===== COMPILED SASS (sm_100a) =====

	.target	sm_100a

	.elftype	@"ET_EXEC"


//--------------------- .note.nv.tkinfo           --------------------------
	.section	.note.nv.tkinfo,"",@"SHT_NOTE"
	.sectionflags	@"SHF_NOTE_NV_TKINFO"
	.tkinfo
        /*0018*/ 	.word	0x00000002
        /*0030*/ 	.string	""
        /*0030*/ 	.string	"ptxas"
        /*0030*/ 	.string	"Cuda compilation tools, release 13.0, V13.0.88"
        /*0030*/ 	.string	"Build cuda_13.0.r13.0/compiler.36424714_0"
        /*0030*/ 	.string	"-arch sm_100a -m 64 "



//--------------------- .note.nv.cuinfo           --------------------------
	.section	.note.nv.cuinfo,"",@"SHT_NOTE"
	.sectionflags	@"SHF_NOTE_NV_CUINFO"
        /*0018*/ 	.short	0x0002
        /*001a*/ 	.short	0x0064
        /*001c*/ 	.short	0x0082
	.zero		2


//--------------------- .nv.info                  --------------------------
	.section	.nv.info,"",@"SHT_CUDA_INFO"
	.align	4


	//----- nvinfo : EIATTR_REGCOUNT
	.align		4
        /*0000*/ 	.byte	0x04, 0x2f
        /*0002*/ 	.short	(.L_19 - .L_18)
	.align		4
.L_18:
        /*0004*/ 	.word	index@(_ZN7cutlass13device_kernelINS_4conv6kernel13ConvUniversalINS1_16ConvProblemShapeILNS1_8OperatorE0ELi3EEENS1_10collective14CollectiveConvINS1_47MainloopSm100TmaUmmaWarpSpecializedImplicitGemmILS5_0ELi12ELi3ELi1ELi2EN4cute5tupleIJNSA_1CILi1EEESD_SD_EEEEENSB_IJNSC_ILi128EEESG_NSB_IJNSC_ILi32EEEEEEEEENS_10bfloat16_tESK_NSA_8TiledMMAINSA_8MMA_AtomIJNSA_20SM100_MMA_F16BF16_SSISK_SK_fLi128ELi128ELNSA_4UMMA5MajorE0ELSP_0ELNSO_7ScaleInE0ELSQ_0EEEEEENSA_6LayoutISE_NSB_IJNSC_ILi0EEESU_SU_EEEEENSB_IJNSA_10UnderscoreESX_SX_EEEEENS7_6detail27Sm100ImplicitGemmTileTraitsINSA_20SM90_TMA_LOAD_IM2COLENSA_14ComposedLayoutINSA_7SwizzleILi2ELi4ELi3EEENSA_18smem_ptr_flag_bitsILi16EEENST_INSB_IJNSC_ILi8EEESH_EEENSB_IJSH_SD_EEEEEEEvEENS11_INSA_13SM90_TMA_LOADES1C_vEEEENS_8epilogue10collective18CollectiveEpilogueINS1H_23Sm100TmaWarpSpecializedILi4ELi2ELi32ELb1ELb0EEEJSJ_NSB_IJNST_ISG_SD_EENST_ISH_SD_EEEEESK_NSB_IJNSB_IJllllEEESD_SU_EEESK_S1Q_NS1H_6fusion15FusionCallbacksIS1L_NS1R_17LinearCombinationISK_fSK_fLNS_15FloatRoundStyleE2EEESJ_S1O_JEEENSA_5SM1004TMEM4LOAD26SM100_TMEM_LOAD_32dp32b32xES12_S1C_NSA_39AutoVectorizingCopyWithAssumedAlignmentILi128EEENSA_21SM90_TMA_STORE_IM2COLES1C_S22_S22_EEEvvEEEEvNT_6ParamsE)
        /*0008*/ 	.word	0x0000006a


	//----- nvinfo : EIATTR_FRAME_SIZE
	.align		4
.L_19:
        /*000c*/ 	.byte	0x04, 0x11
        /*000e*/ 	.short	(.L_21 - .L_20)
	.align		4
.L_20:
        /*0010*/ 	.word	index@($__internal_2_$__cuda_sm10x_tcgen05_guardrail_trap_unallocated_columns_being_dealloced)
        /*0014*/ 	.word	0x00000008


	//----- nvinfo : EIATTR_FRAME_SIZE
	.align		4
.L_21:
        /*0018*/ 	.byte	0x04, 0x11
        /*001a*/ 	.short	(.L_23 - .L_22)
	.align		4
.L_22:
        /*001c*/ 	.word	index@($__internal_1_$__cuda_sm10x_tcgen05_guardrail_trap_phase_invalid_during_alloc)
        /*0020*/ 	.word	0x00000008


	//----- nvinfo : EIATTR_FRAME_SIZE
	.align		4
.L_23:
        /*0024*/ 	.byte	0x04, 0x11
        /*0026*/ 	.short	(.L_25 - .L_24)
	.align		4
.L_24:
        /*0028*/ 	.word	index@($__internal_0_$__cuda_sm10x_tcgen05_guardrail_trap_col_being_dealloced_not_returned_by_alloc)
        /*002c*/ 	.word	0x00000008


	//----- nvinfo : EIATTR_FRAME_SIZE
	.align		4
.L_25:
        /*0030*/ 	.byte	0x04, 0x11
        /*0032*/ 	.short	(.L_27 - .L_26)
	.align		4
.L_26:
        /*0034*/ 	.word	index@(_ZN7cutlass13device_kernelINS_4conv6kernel13ConvUniversalINS1_16ConvProblemShapeILNS1_8OperatorE0ELi3EEENS1_10collective14CollectiveConvINS1_47MainloopSm100TmaUmmaWarpSpecializedImplicitGemmILS5_0ELi12ELi3ELi1ELi2EN4cute5tupleIJNSA_1CILi1EEESD_SD_EEEEENSB_IJNSC_ILi128EEESG_NSB_IJNSC_ILi32EEEEEEEEENS_10bfloat16_tESK_NSA_8TiledMMAINSA_8MMA_AtomIJNSA_20SM100_MMA_F16BF16_SSISK_SK_fLi128ELi128ELNSA_4UMMA5MajorE0ELSP_0ELNSO_7ScaleInE0ELSQ_0EEEEEENSA_6LayoutISE_NSB_IJNSC_ILi0EEESU_SU_EEEEENSB_IJNSA_10UnderscoreESX_SX_EEEEENS7_6detail27Sm100ImplicitGemmTileTraitsINSA_20SM90_TMA_LOAD_IM2COLENSA_14ComposedLayoutINSA_7SwizzleILi2ELi4ELi3EEENSA_18smem_ptr_flag_bitsILi16EEENST_INSB_IJNSC_ILi8EEESH_EEENSB_IJSH_SD_EEEEEEEvEENS11_INSA_13SM90_TMA_LOADES1C_vEEEENS_8epilogue10collective18CollectiveEpilogueINS1H_23Sm100TmaWarpSpecializedILi4ELi2ELi32ELb1ELb0EEEJSJ_NSB_IJNST_ISG_SD_EENST_ISH_SD_EEEEESK_NSB_IJNSB_IJllllEEESD_SU_EEESK_S1Q_NS1H_6fusion15FusionCallbacksIS1L_NS1R_17LinearCombinationISK_fSK_fLNS_15FloatRoundStyleE2EEESJ_S1O_JEEENSA_5SM1004TMEM4LOAD26SM100_TMEM_LOAD_32dp32b32xES12_S1C_NSA_39AutoVectorizingCopyWithAssumedAlignmentILi128EEENSA_21SM90_TMA_STORE_IM2COLES1C_S22_S22_EEEvvEEEEvNT_6ParamsE)
        /*0038*/ 	.word	0x00000008


	//----- nvinfo : EIATTR_MIN_STACK_SIZE
	.align		4
.L_27:
        /*003c*/ 	.byte	0x04, 0x12
        /*003e*/ 	.short	(.L_29 - .L_28)
	.align		4
.L_28:
        /*0040*/ 	.word	index@(_ZN7cutlass13device_kernelINS_4conv6kernel13ConvUniversalINS1_16ConvProblemShapeILNS1_8OperatorE0ELi3EEENS1_10collective14CollectiveConvINS1_47MainloopSm100TmaUmmaWarpSpecializedImplicitGemmILS5_0ELi12ELi3ELi1ELi2EN4cute5tupleIJNSA_1CILi1EEESD_SD_EEEEENSB_IJNSC_ILi128EEESG_NSB_IJNSC_ILi32EEEEEEEEENS_10bfloat16_tESK_NSA_8TiledMMAINSA_8MMA_AtomIJNSA_20SM100_MMA_F16BF16_SSISK_SK_fLi128ELi128ELNSA_4UMMA5MajorE0ELSP_0ELNSO_7ScaleInE0ELSQ_0EEEEEENSA_6LayoutISE_NSB_IJNSC_ILi0EEESU_SU_EEEEENSB_IJNSA_10UnderscoreESX_SX_EEEEENS7_6detail27Sm100ImplicitGemmTileTraitsINSA_20SM90_TMA_LOAD_IM2COLENSA_14ComposedLayoutINSA_7SwizzleILi2ELi4ELi3EEENSA_18smem_ptr_flag_bitsILi16EEENST_INSB_IJNSC_ILi8EEESH_EEENSB_IJSH_SD_EEEEEEEvEENS11_INSA_13SM90_TMA_LOADES1C_vEEEENS_8epilogue10collective18CollectiveEpilogueINS1H_23Sm100TmaWarpSpecializedILi4ELi2ELi32ELb1ELb0EEEJSJ_NSB_IJNST_ISG_SD_EENST_ISH_SD_EEEEESK_NSB_IJNSB_IJllllEEESD_SU_EEESK_S1Q_NS1H_6fusion15FusionCallbacksIS1L_NS1R_17LinearCombinationISK_fSK_fLNS_15FloatRoundStyleE2EEESJ_S1O_JEEENSA_5SM1004TMEM4LOAD26SM100_TMEM_LOAD_32dp32b32xES12_S1C_NSA_39AutoVectorizingCopyWithAssumedAlignmentILi128EEENSA_21SM90_TMA_STORE_IM2COLES1C_S22_S22_EEEvvEEEEvNT_6ParamsE)
        /*0044*/ 	.word	0x00000008
.L_29:


//--------------------- .nv.compat                --------------------------
	.section	.nv.compat,"",@"SHT_CUDA_COMPAT_INFO"
	.align	4
        /*0000*/ 	.byte	0x02, 0x09, 0x01, 0x00, 0x02, 0x02, 0x02, 0x00, 0x02, 0x05, 0x05, 0x00, 0x03, 0x07, 0x01, 0x01
        /*0010*/ 	.byte	0x02, 0x03, 0x01, 0x00, 0x02, 0x06, 0x01, 0x00, 0x04, 0x0b, 0x08, 0x00, 0x09, 0x00, 0x00, 0x00
        /*0020*/ 	.byte	0x00, 0x00, 0x00, 0x00


//--------------------- .nv.info._ZN7cutlass13device_kernelINS_4conv6kernel13ConvUniversalINS1_16ConvProblemShapeILNS1_8OperatorE0ELi3EEENS1_10collective14CollectiveConvINS1_47MainloopSm100TmaUmmaWarpSpecializedImplicitGemmILS5_0ELi12ELi3ELi1ELi2EN4cute5tupleIJNSA_1CILi1EEESD_SD_EEEEENSB_IJNSC_ILi128EEESG_NSB_IJNSC_ILi32EEEEEEEEENS_10bfloat16_tESK_NSA_8TiledMMAINSA_8MMA_AtomIJNSA_20SM100_MMA_F16BF16_SSISK_SK_fLi128ELi128ELNSA_4UMMA5MajorE0ELSP_0ELNSO_7ScaleInE0ELSQ_0EEEEEENSA_6LayoutISE_NSB_IJNSC_ILi0EEESU_SU_EEEEENSB_IJNSA_10UnderscoreESX_SX_EEEEENS7_6detail27Sm100ImplicitGemmTileTraitsINSA_20SM90_TMA_LOAD_IM2COLENSA_14ComposedLayoutINSA_7SwizzleILi2ELi4ELi3EEENSA_18smem_ptr_flag_bitsILi16EEENST_INSB_IJNSC_ILi8EEESH_EEENSB_IJSH_SD_EEEEEEEvEENS11_INSA_13SM90_TMA_LOADES1C_vEEEENS_8epilogue10collective18CollectiveEpilogueINS1H_23Sm100TmaWarpSpecializedILi4ELi2ELi32ELb1ELb0EEEJSJ_NSB_IJNST_ISG_SD_EENST_ISH_SD_EEEEESK_NSB_IJNSB_IJllllEEESD_SU_EEESK_S1Q_NS1H_6fusion15FusionCallbacksIS1L_NS1R_17LinearCombinationISK_fSK_fLNS_15FloatRoundStyleE2EEESJ_S1O_JEEENSA_5SM1004TMEM4LOAD26SM100_TMEM_LOAD_32dp32b32xES12_S1C_NSA_39AutoVectorizingCopyWithAssumedAlignmentILi128EEENSA_21SM90_TMA_STORE_IM2COLES1C_S22_S22_EEEvvEEEEvNT_6ParamsE --------------------------
	.section	.nv.info._ZN7cutlass13device_kernelINS_4conv6kernel13ConvUniversalINS1_16ConvProblemShapeILNS1_8OperatorE0ELi3EEENS1_10collective14CollectiveConvINS1_47MainloopSm100TmaUmmaWarpSpecializedImplicitGemmILS5_0ELi12ELi3ELi1ELi2EN4cute5tupleIJNSA_1CILi1EEESD_SD_EEEEENSB_IJNSC_ILi128EEESG_NSB_IJNSC_ILi32EEEEEEEEENS_10bfloat16_tESK_NSA_8TiledMMAINSA_8MMA_AtomIJNSA_20SM100_MMA_F16BF16_SSISK_SK_fLi128ELi128ELNSA_4UMMA5MajorE0ELSP_0ELNSO_7ScaleInE0ELSQ_0EEEEEENSA_6LayoutISE_NSB_IJNSC_ILi0EEESU_SU_EEEEENSB_IJNSA_10UnderscoreESX_SX_EEEEENS7_6detail27Sm100ImplicitGemmTileTraitsINSA_20SM90_TMA_LOAD_IM2COLENSA_14ComposedLayoutINSA_7SwizzleILi2ELi4ELi3EEENSA_18smem_ptr_flag_bitsILi16EEENST_INSB_IJNSC_ILi8EEESH_EEENSB_IJSH_SD_EEEEEEEvEENS11_INSA_13SM90_TMA_LOADES1C_vEEEENS_8epilogue10collective18CollectiveEpilogueINS1H_23Sm100TmaWarpSpecializedILi4ELi2ELi32ELb1ELb0EEEJSJ_NSB_IJNST_ISG_SD_EENST_ISH_SD_EEEEESK_NSB_IJNSB_IJllllEEESD_SU_EEESK_S1Q_NS1H_6fusion15FusionCallbacksIS1L_NS1R_17LinearCombinationISK_fSK_fLNS_15FloatRoundStyleE2EEESJ_S1O_JEEENSA_5SM1004TMEM4LOAD26SM100_TMEM_LOAD_32dp32b32xES12_S1C_NSA_39AutoVectorizingCopyWithAssumedAlignmentILi128EEENSA_21SM90_TMA_STORE_IM2COLES1C_S22_S22_EEEvvEEEEvNT_6ParamsE,"",@"SHT_CUDA_INFO"
	.sectionflags	@""
	.align	4


	//----- nvinfo : EIATTR_CUDA_API_VERSION
	.align		4
        /*0000*/ 	.byte	0x04, 0x37
        /*0002*/ 	.short	(.L_31 - .L_30)
.L_30:
        /*0004*/ 	.word	0x00000082


	//----- nvinfo : EIATTR_KPARAM_INFO
	.align		4
.L_31:
        /*0008*/ 	.byte	0x04, 0x17
        /*000a*/ 	.short	(.L_33 - .L_32)
.L_32:
        /*000c*/ 	.word	0x00000000
        /*0010*/ 	.short	0x0000
        /*0012*/ 	.short	0x0000
        /*0014*/ 	.byte	0x00, 0xf0, 0x01, 0x24


	//----- nvinfo : EIATTR_AT_ENTRY_FRAGMENTS
	.align		4
.L_33:
        /*0018*/ 	.byte	0x04, 0x4f
        /*001a*/ 	.short	(.L_35 - .L_34)


	//   ....[0]....
.L_34:
        /*001c*/ 	.word	0x00000006


	//----- nvinfo : EIATTR_RESERVED_SMEM_USED
	.align		4
.L_35:
        /*0020*/ 	.byte	0x01, 0x41
	.zero		2


	//----- nvinfo : EIATTR_SPARSE_MMA_MASK
	.align		4
        /*0024*/ 	.byte	0x03, 0x50
        /*0026*/ 	.short	0x0000


	//----- nvinfo : EIATTR_TCGEN05_1CTA_USED
	.align		4
        /*0028*/ 	.byte	0x01, 0x51
	.zero		2


	//----- nvinfo : EIATTR_MAXREG_COUNT
	.align		4
        /*002c*/ 	.byte	0x03, 0x1b
        /*002e*/ 	.short	0x00ff


	//----- nvinfo : EIATTR_NUM_BARRIERS
	.align		4
        /*0030*/ 	.byte	0x02, 0x4c
        /*0032*/ 	.byte	0x07
	.zero		1


	//----- nvinfo : EIATTR_EXTERNS
	.align		4
        /*0034*/ 	.byte	0x04, 0x0f
        /*0036*/ 	.short	(.L_37 - .L_36)


	//   ....[0]....
	.align		4
.L_36:
        /*0038*/ 	.word	index@(__assertfail)


	//----- nvinfo : EIATTR_MERCURY_ISA_VERSION
	.align		4
.L_37:
        /*003c*/ 	.byte	0x03, 0x5f
        /*003e*/ 	.short	0x0101


	//----- nvinfo : EIATTR_INT_WARP_WIDE_INSTR_OFFSETS
	.align		4
        /*0040*/ 	.byte	0x04, 0x31
        /*0042*/ 	.short	(.L_39 - .L_38)


	//   ....[0]....
.L_38:
        /*0044*/ 	.word	0x000040b0


	//   ....[1]....
        /*0048*/ 	.word	0x000040d0


	//   ....[2]....
        /*004c*/ 	.word	0x00004100


	//   ....[3]....
        /*0050*/ 	.word	0x00004e90


	//   ....[4]....
        /*0054*/ 	.word	0x00004f00


	//   ....[5]....
        /*0058*/ 	.word	0x00005010


	//   ....[6]....
        /*005c*/ 	.word	0x00005090


	//   ....[7]....
        /*0060*/ 	.word	0x00005190


	//   ....[8]....
        /*0064*/ 	.word	0x00005230


	//   ....[9]....
        /*0068*/ 	.word	0x00005320


	//   ....[10]....
        /*006c*/ 	.word	0x00005420


	//----- nvinfo : EIATTR_COOP_GROUP_MASK_REGIDS
	.align		4
.L_39:
        /*0070*/ 	.byte	0x04, 0x29
        /*0072*/ 	.short	(.L_41 - .L_40)


	//   ....[0]....
.L_40:
        /*0074*/ 	.word	0xffffffff


	//   ....[1]....
        /*0078*/ 	.word	0xffffffff


	//   ....[2]....
        /*007c*/ 	.word	0xffffffff


	//   ....[3]....
        /*0080*/ 	.word	0xffffffff


	//   ....[4]....
        /*0084*/ 	.word	0xffffffff


	//   ....[5]....
        /*0088*/ 	.word	0xffffffff


	//   ....[6]....
        /*008c*/ 	.word	0xffffffff


	//   ....[7]....
        /*0090*/ 	.word	0xffffffff


	//   ....[8]....
        /*0094*/ 	.word	0xffffffff


	//   ....[9]....
        /*0098*/ 	.word	0xffffffff


	//   ....[10]....
        /*009c*/ 	.word	0xffffffff


	//   ....[11]....
        /*00a0*/ 	.word	0xffffffff


	//----- nvinfo : EIATTR_COOP_GROUP_INSTR_OFFSETS
	.align		4
.L_41:
        /*00a4*/ 	.byte	0x04, 0x28
        /*00a6*/ 	.short	(.L_43 - .L_42)


	//   ....[0]....
.L_42:
        /*00a8*/ 	.word	0x00000090


	//   ....[1]....
        /*00ac*/ 	.word	0x00000500


	//   ....[2]....
        /*00b0*/ 	.word	0x000007a0


	//   ....[3]....
        /*00b4*/ 	.word	0x00000940


	//   ....[4]....
        /*00b8*/ 	.word	0x00000a40


	//   ....[5]....
        /*00bc*/ 	.word	0x00000b90


	//   ....[6]....
        /*00c0*/ 	.word	0x00002390


	//   ....[7]....
        /*00c4*/ 	.word	0x000034f0


	//   ....[8]....
        /*00c8*/ 	.word	0x00003700


	//   ....[9]....
        /*00cc*/ 	.word	0x00003730


	//   ....[10]....
        /*00d0*/ 	.word	0x00003f90


	//   ....[11]....
        /*00d4*/ 	.word	0x000041d0


	//----- nvinfo : EIATTR_VRC_CTA_INIT_COUNT
	.align		4
.L_43:
        /*00d8*/ 	.byte	0x02, 0x4a
        /*00da*/ 	.byte	0x80
	.zero		1


	//----- nvinfo : EIATTR_SYSCALL_OFFSETS
	.align		4
        /*00dc*/ 	.byte	0x04, 0x46
        /*00de*/ 	.short	(.L_45 - .L_44)


	//   ....[0]....
.L_44:
        /*00e0*/ 	.word	0x00006030


	//   ....[1]....
        /*00e4*/ 	.word	0x00006120


	//   ....[2]....
        /*00e8*/ 	.word	0x00006af0


	//   ....[3]....
        /*00ec*/ 	.word	0x000077a0


	//   ....[4]....
        /*00f0*/ 	.word	0x00008420


	//   ....[5]....
        /*00f4*/ 	.word	0x00009090


	//----- nvinfo : EIATTR_MBARRIER_INSTR_OFFSETS
	.align		4
.L_45:
        /*00f8*/ 	.byte	0x04, 0x39
        /*00fa*/ 	.short	(.L_47 - .L_46)


	//   ....[0]....
.L_46:
        /*00fc*/ 	.word	0x00000600
        /*0100*/ 	.word	0x000000ff
        /*0104*/ 	.word	0x00000000
        /*0108*/ 	.short	0x0100
        /*010a*/ 	.byte	0x04
	.zero		1


	//   ....[1]....
        /*010c*/ 	.word	0x00000610
        /*0110*/ 	.word	0x000000ff
        /*0114*/ 	.word	0x00000060
        /*0118*/ 	.short	0x0100
        /*011a*/ 	.byte	0x04
	.zero		1


	//   ....[2]....
        /*011c*/ 	.word	0x00000620
        /*0120*/ 	.word	0x000000ff
        /*0124*/ 	.word	0x00000008
        /*0128*/ 	.short	0x0100
        /*012a*/ 	.byte	0x04
	.zero		1


	//   ....[3]....
        /*012c*/ 	.word	0x00000630
        /*0130*/ 	.word	0x000000ff
        /*0134*/ 	.word	0x00000068
        /*0138*/ 	.short	0x0100
        /*013a*/ 	.byte	0x04
	.zero		1


	//   ....[4]....
        /*013c*/ 	.word	0x00000640
        /*0140*/ 	.word	0x000000ff
        /*0144*/ 	.word	0x00000010
        /*0148*/ 	.short	0x0100
        /*014a*/ 	.byte	0x04
	.zero		1


	//   ....[5]....
        /*014c*/ 	.word	0x00000650
        /*0150*/ 	.word	0x000000ff
        /*0154*/ 	.word	0x00000070
        /*0158*/ 	.short	0x0100
        /*015a*/ 	.byte	0x04
	.zero		1


	//   ....[6]....
        /*015c*/ 	.word	0x00000660
        /*0160*/ 	.word	0x000000ff
        /*0164*/ 	.word	0x00000018
        /*0168*/ 	.short	0x0100
        /*016a*/ 	.byte	0x04
	.zero		1


	//   ....[7]....
        /*016c*/ 	.word	0x00000670
        /*0170*/ 	.word	0x000000ff
        /*0174*/ 	.word	0x00000078
        /*0178*/ 	.short	0x0100
        /*017a*/ 	.byte	0x04
	.zero		1


	//   ....[8]....
        /*017c*/ 	.word	0x00000680
        /*0180*/ 	.word	0x000000ff
        /*0184*/ 	.word	0x00000020
        /*0188*/ 	.short	0x0100
        /*018a*/ 	.byte	0x04
	.zero		1


	//   ....[9]....
        /*018c*/ 	.word	0x00000690
        /*0190*/ 	.word	0x000000ff
        /*0194*/ 	.word	0x00000080
        /*0198*/ 	.short	0x0100
        /*019a*/ 	.byte	0x04
	.zero		1


	//   ....[10]....
        /*019c*/ 	.word	0x000006a0
        /*01a0*/ 	.word	0x000000ff
        /*01a4*/ 	.word	0x00000028
        /*01a8*/ 	.short	0x0100
        /*01aa*/ 	.byte	0x04
	.zero		1


	//   ....[11]....
        /*01ac*/ 	.word	0x000006b0
        /*01b0*/ 	.word	0x000000ff
        /*01b4*/ 	.word	0x00000088
        /*01b8*/ 	.short	0x0100
        /*01ba*/ 	.byte	0x04
	.zero		1


	//   ....[12]....
        /*01bc*/ 	.word	0x000006c0
        /*01c0*/ 	.word	0x000000ff
        /*01c4*/ 	.word	0x00000030
        /*01c8*/ 	.short	0x0100
        /*01ca*/ 	.byte	0x04
	.zero		1


	//   ....[13]....
        /*01cc*/ 	.word	0x000006d0
        /*01d0*/ 	.word	0x000000ff
        /*01d4*/ 	.word	0x00000090
        /*01d8*/ 	.short	0x0100
        /*01da*/ 	.byte	0x04
	.zero		1


	//   ....[14]....
        /*01dc*/ 	.word	0x000006e0
        /*01e0*/ 	.word	0x000000ff
        /*01e4*/ 	.word	0x00000038
        /*01e8*/ 	.short	0x0100
        /*01ea*/ 	.byte	0x04
	.zero		1


	//   ....[15]....
        /*01ec*/ 	.word	0x000006f0
        /*01f0*/ 	.word	0x000000ff
        /*01f4*/ 	.word	0x00000098
        /*01f8*/ 	.short	0x0100
        /*01fa*/ 	.byte	0x04
	.zero		1


	//   ....[16]....
        /*01fc*/ 	.word	0x00000700
        /*0200*/ 	.word	0x000000ff
        /*0204*/ 	.word	0x00000040
        /*0208*/ 	.short	0x0100
        /*020a*/ 	.byte	0x04
	.zero		1


	//   ....[17]....
        /*020c*/ 	.word	0x00000710
        /*0210*/ 	.word	0x000000ff
        /*0214*/ 	.word	0x000000a0
        /*0218*/ 	.short	0x0100
        /*021a*/ 	.byte	0x04
	.zero		1


	//   ....[18]....
        /*021c*/ 	.word	0x00000720
        /*0220*/ 	.word	0x000000ff
        /*0224*/ 	.word	0x00000048
        /*0228*/ 	.short	0x0100
        /*022a*/ 	.byte	0x04
	.zero		1


	//   ....[19]....
        /*022c*/ 	.word	0x00000730
        /*0230*/ 	.word	0x000000ff
        /*0234*/ 	.word	0x000000a8
        /*0238*/ 	.short	0x0100
        /*023a*/ 	.byte	0x04
	.zero		1


	//   ....[20]....
        /*023c*/ 	.word	0x00000740
        /*0240*/ 	.word	0x000000ff
        /*0244*/ 	.word	0x00000050
        /*0248*/ 	.short	0x0100
        /*024a*/ 	.byte	0x04
	.zero		1


	//   ....[21]....
        /*024c*/ 	.word	0x00000750
        /*0250*/ 	.word	0x000000ff
        /*0254*/ 	.word	0x000000b0
        /*0258*/ 	.short	0x0100
        /*025a*/ 	.byte	0x04
	.zero		1


	//   ....[22]....
        /*025c*/ 	.word	0x00000760
        /*0260*/ 	.word	0x000000ff
        /*0264*/ 	.word	0x00000058
        /*0268*/ 	.short	0x0100
        /*026a*/ 	.byte	0x04
	.zero		1


	//   ....[23]....
        /*026c*/ 	.word	0x00000770
        /*0270*/ 	.word	0x000000ff
        /*0274*/ 	.word	0x000000b8
        /*0278*/ 	.short	0x0100
        /*027a*/ 	.byte	0x04
	.zero		1


	//   ....[24]....
        /*027c*/ 	.word	0x000008b0
        /*0280*/ 	.word	0x000000ff
        /*0284*/ 	.word	0x000000c0
        /*0288*/ 	.short	0x0100
        /*028a*/ 	.byte	0x04
	.zero		1


	//   ....[25]....
        /*028c*/ 	.word	0x000008c0
        /*0290*/ 	.word	0x000000ff
        /*0294*/ 	.word	0x000000e0
        /*0298*/ 	.short	0x0100
        /*029a*/ 	.byte	0x04
	.zero		1


	//   ....[26]....
        /*029c*/ 	.word	0x000008d0
        /*02a0*/ 	.word	0x000000ff
        /*02a4*/ 	.word	0x000000c8
        /*02a8*/ 	.short	0x0100
        /*02aa*/ 	.byte	0x04
	.zero		1


	//   ....[27]....
        /*02ac*/ 	.word	0x000008e0
        /*02b0*/ 	.word	0x000000ff
        /*02b4*/ 	.word	0x000000e8
        /*02b8*/ 	.short	0x0100
        /*02ba*/ 	.byte	0x04
	.zero		1


	//   ....[28]....
        /*02bc*/ 	.word	0x000008f0
        /*02c0*/ 	.word	0x000000ff
        /*02c4*/ 	.word	0x000000d0
        /*02c8*/ 	.short	0x0100
        /*02ca*/ 	.byte	0x04
	.zero		1


	//   ....[29]....
        /*02cc*/ 	.word	0x00000900
        /*02d0*/ 	.word	0x000000ff
        /*02d4*/ 	.word	0x000000f0
        /*02d8*/ 	.short	0x0100
        /*02da*/ 	.byte	0x04
	.zero		1


	//   ....[30]....
        /*02dc*/ 	.word	0x00000910
        /*02e0*/ 	.word	0x000000ff
        /*02e4*/ 	.word	0x000000d8
        /*02e8*/ 	.short	0x0100
        /*02ea*/ 	.byte	0x04
	.zero		1


	//   ....[31]....
        /*02ec*/ 	.word	0x00000920
        /*02f0*/ 	.word	0x000000ff
        /*02f4*/ 	.word	0x000000f8
        /*02f8*/ 	.short	0x0100
        /*02fa*/ 	.byte	0x04
	.zero		1


	//   ....[32]....
        /*02fc*/ 	.word	0x00000a10
        /*0300*/ 	.word	0x000000ff
        /*0304*/ 	.word	0x00000100
        /*0308*/ 	.short	0x0100
        /*030a*/ 	.byte	0x06
	.zero		1


	//   ....[33]....
        /*030c*/ 	.word	0x00000a20
        /*0310*/ 	.word	0x000000ff
        /*0314*/ 	.word	0x00000108
        /*0318*/ 	.short	0x0100
        /*031a*/ 	.byte	0x06
	.zero		1


	//   ....[34]....
        /*031c*/ 	.word	0x00000b60
        /*0320*/ 	.word	0x000000ff
        /*0324*/ 	.word	0x00000110
        /*0328*/ 	.short	0x0100
        /*032a*/ 	.byte	0x06
	.zero		1


	//   ....[35]....
        /*032c*/ 	.word	0x00000b70
        /*0330*/ 	.word	0x000000ff
        /*0334*/ 	.word	0x00000118
        /*0338*/ 	.short	0x0100
        /*033a*/ 	.byte	0x06
	.zero		1


	//   ....[36]....
        /*033c*/ 	.word	0x00000cc0
        /*0340*/ 	.word	0x000000ff
        /*0344*/ 	.word	0x00000120
        /*0348*/ 	.short	0x0100
        /*034a*/ 	.byte	0x04
	.zero		1


	//   ....[37]....
        /*034c*/ 	.word	0x00000cd0
        /*0350*/ 	.word	0x000000ff
        /*0354*/ 	.word	0x00000130
        /*0358*/ 	.short	0x0100
        /*035a*/ 	.byte	0x04
	.zero		1


	//   ....[38]....
        /*035c*/ 	.word	0x00000ce0
        /*0360*/ 	.word	0x000000ff
        /*0364*/ 	.word	0x00000128
        /*0368*/ 	.short	0x0100
        /*036a*/ 	.byte	0x04
	.zero		1


	//   ....[39]....
        /*036c*/ 	.word	0x00000cf0
        /*0370*/ 	.word	0x000000ff
        /*0374*/ 	.word	0x00000138
        /*0378*/ 	.short	0x0100
        /*037a*/ 	.byte	0x04
	.zero		1


	//   ....[40]....
        /*037c*/ 	.word	0x00001670
        /*0380*/ 	.word	0x000000ff
        /*0384*/ 	.word	0x00000060
        /*0388*/ 	.short	0x010a
        /*038a*/ 	.byte	0x04
	.zero		1


	//   ....[41]....
        /*038c*/ 	.word	0x00001980
        /*0390*/ 	.word	0x000000ff
        /*0394*/ 	.word	0x00000060
        /*0398*/ 	.short	0x010a
        /*039a*/ 	.byte	0x09
	.zero		1


	//   ....[42]....
        /*039c*/ 	.word	0x00001af0
        /*03a0*/ 	.word	0x000000ff
        /*03a4*/ 	.word	0x00000060
        /*03a8*/ 	.short	0x010a
        /*03aa*/ 	.byte	0x08
	.zero		1


	//   ....[43]....
        /*03ac*/ 	.word	0x00001d00
        /*03b0*/ 	.word	0x000000ff
        /*03b4*/ 	.word	0x00000108
        /*03b8*/ 	.short	0x0101
        /*03ba*/ 	.byte	0x24
	.zero		1


	//   ....[44]....
        /*03bc*/ 	.word	0x00001d30
        /*03c0*/ 	.word	0x000000ff
        /*03c4*/ 	.word	0x00000060
        /*03c8*/ 	.short	0x010a
        /*03ca*/ 	.byte	0x04
	.zero		1


	//   ....[45]....
        /*03cc*/ 	.word	0x00002010
        /*03d0*/ 	.word	0x000000ff
        /*03d4*/ 	.word	0x00000060
        /*03d8*/ 	.short	0x010a
        /*03da*/ 	.byte	0x09
	.zero		1


	//   ....[46]....
        /*03dc*/ 	.word	0x00002180
        /*03e0*/ 	.word	0x000000ff
        /*03e4*/ 	.word	0x00000060
        /*03e8*/ 	.short	0x010a
        /*03ea*/ 	.byte	0x08
	.zero		1


	//   ....[47]....
        /*03ec*/ 	.word	0x000023a0
        /*03f0*/ 	.word	0x000000ff
        /*03f4*/ 	.word	0x00000110
        /*03f8*/ 	.short	0x010a
        /*03fa*/ 	.byte	0x24
	.zero		1


	//   ....[48]....
        /*03fc*/ 	.word	0x00002460
        /*0400*/ 	.word	0x000000ff
        /*0404*/ 	.word	0x00000000
        /*0408*/ 	.short	0x0101
        /*040a*/ 	.byte	0x04
	.zero		1


	//   ....[49]....
        /*040c*/ 	.word	0x00002a60
        /*0410*/ 	.word	0x000000ff
        /*0414*/ 	.word	0x00000000
        /*0418*/ 	.short	0x010a
        /*041a*/ 	.byte	0x04
	.zero		1


	//   ....[50]....
        /*041c*/ 	.word	0x00002b00
        /*0420*/ 	.word	0x000000ff
        /*0424*/ 	.word	0x00000000
        /*0428*/ 	.short	0x010a
        /*042a*/ 	.byte	0x05
	.zero		1


	//   ....[51]....
        /*042c*/ 	.word	0x00002ba0
        /*0430*/ 	.word	0x000000ff
        /*0434*/ 	.word	0x00000000
        /*0438*/ 	.short	0x010a
        /*043a*/ 	.byte	0x05
	.zero		1


	//   ....[52]....
        /*043c*/ 	.word	0x00002c40
        /*0440*/ 	.word	0x000000ff
        /*0444*/ 	.word	0x00000000
        /*0448*/ 	.short	0x010a
        /*044a*/ 	.byte	0x05
	.zero		1


	//   ....[53]....
        /*044c*/ 	.word	0x00002ce0
        /*0450*/ 	.word	0x000000ff
        /*0454*/ 	.word	0x00000000
        /*0458*/ 	.short	0x010a
        /*045a*/ 	.byte	0x05
	.zero		1


	//   ....[54]....
        /*045c*/ 	.word	0x00002d80
        /*0460*/ 	.word	0x000000ff
        /*0464*/ 	.word	0x00000000
        /*0468*/ 	.short	0x010a
        /*046a*/ 	.byte	0x05
	.zero		1


	//   ....[55]....
        /*046c*/ 	.word	0x00002e20
        /*0470*/ 	.word	0x000000ff
        /*0474*/ 	.word	0x00000000
        /*0478*/ 	.short	0x010a
        /*047a*/ 	.byte	0x05
	.zero		1


	//   ....[56]....
        /*047c*/ 	.word	0x00002ec0
        /*0480*/ 	.word	0x000000ff
        /*0484*/ 	.word	0x00000000
        /*0488*/ 	.short	0x010a
        /*048a*/ 	.byte	0x05
	.zero		1


	//   ....[57]....
        /*048c*/ 	.word	0x00002f60
        /*0490*/ 	.word	0x000000ff
        /*0494*/ 	.word	0x00000000
        /*0498*/ 	.short	0x010a
        /*049a*/ 	.byte	0x05
	.zero		1


	//   ....[58]....
        /*049c*/ 	.word	0x00003000
        /*04a0*/ 	.word	0x000000ff
        /*04a4*/ 	.word	0x00000000
        /*04a8*/ 	.short	0x010a
        /*04aa*/ 	.byte	0x05
	.zero		1


	//   ....[59]....
        /*04ac*/ 	.word	0x000030a0
        /*04b0*/ 	.word	0x000000ff
        /*04b4*/ 	.word	0x00000000
        /*04b8*/ 	.short	0x010a
        /*04ba*/ 	.byte	0x05
	.zero		1


	//   ....[60]....
        /*04bc*/ 	.word	0x00003150
        /*04c0*/ 	.word	0x00000000
        /*04c4*/ 	.word	0x00000000
        /*04c8*/ 	.short	0x010a
        /*04ca*/ 	.byte	0xff
	.zero		1


	//   ....[61]....
        /*04cc*/ 	.word	0x000032a0
        /*04d0*/ 	.word	0x000000ff
        /*04d4*/ 	.word	0x00000118
        /*04d8*/ 	.short	0x010a
        /*04da*/ 	.byte	0x04
	.zero		1


	//   ....[62]....
        /*04dc*/ 	.word	0x00003340
        /*04e0*/ 	.word	0x000000ff
        /*04e4*/ 	.word	0x00000110
        /*04e8*/ 	.short	0x010a
        /*04ea*/ 	.byte	0x04
	.zero		1


	//   ....[63]....
        /*04ec*/ 	.word	0x000033e0
        /*04f0*/ 	.word	0x000000ff
        /*04f4*/ 	.word	0x00000000
        /*04f8*/ 	.short	0x0101
        /*04fa*/ 	.byte	0x05
	.zero		1


	//   ....[64]....
        /*04fc*/ 	.word	0x00003420
        /*0500*/ 	.word	0x000000ff
        /*0504*/ 	.word	0x00000118
        /*0508*/ 	.short	0x0106
        /*050a*/ 	.byte	0x04
	.zero		1


	//   ....[65]....
        /*050c*/ 	.word	0x00003460
        /*0510*/ 	.word	0x00000000
        /*0514*/ 	.word	0x00000118
        /*0518*/ 	.short	0x010a
        /*051a*/ 	.byte	0xff
	.zero		1


	//   ....[66]....
        /*051c*/ 	.word	0x00003990
        /*0520*/ 	.word	0x000000ff
        /*0524*/ 	.word	0x00000110
        /*0528*/ 	.short	0x010a
        /*052a*/ 	.byte	0x12
	.zero		1


	//   ....[67]....
        /*052c*/ 	.word	0x00003a40
        /*0530*/ 	.word	0x000000ff
        /*0534*/ 	.word	0x00000000
        /*0538*/ 	.short	0x0101
        /*053a*/ 	.byte	0x17
	.zero		1


	//   ....[68]....
        /*053c*/ 	.word	0x00003a50
        /*0540*/ 	.word	0x000000ff
        /*0544*/ 	.word	0x00000130
        /*0548*/ 	.short	0x010a
        /*054a*/ 	.byte	0x16
	.zero		1


	//   ....[69]....
        /*054c*/ 	.word	0x00003b10
        /*0550*/ 	.word	0x000000ff
        /*0554*/ 	.word	0x00000000
        /*0558*/ 	.short	0x010a
        /*055a*/ 	.byte	0x04
	.zero		1


	//   ....[70]....
        /*055c*/ 	.word	0x00003b50
        /*0560*/ 	.word	0x000000ff
        /*0564*/ 	.word	0x00000000
        /*0568*/ 	.short	0x010a
        /*056a*/ 	.byte	0x10
	.zero		1


	//   ....[71]....
        /*056c*/ 	.word	0x00003c90
        /*0570*/ 	.word	0x000000ff
        /*0574*/ 	.word	0x00000000
        /*0578*/ 	.short	0x010a
        /*057a*/ 	.byte	0x04
	.zero		1


	//   ....[72]....
        /*057c*/ 	.word	0x00003ee0
        /*0580*/ 	.word	0x000000ff
        /*0584*/ 	.word	0x00000000
        /*0588*/ 	.short	0x010a
        /*058a*/ 	.byte	0x04
	.zero		1


	//   ....[73]....
        /*058c*/ 	.word	0x00003f70
        /*0590*/ 	.word	0x000000ff
        /*0594*/ 	.word	0x00000000
        /*0598*/ 	.short	0x010a
        /*059a*/ 	.byte	0x04
	.zero		1


	//   ....[74]....
        /*059c*/ 	.word	0x00004540
        /*05a0*/ 	.word	0x000000ff
        /*05a4*/ 	.word	0x00000110
        /*05a8*/ 	.short	0x010a
        /*05aa*/ 	.byte	0x14
	.zero		1


	//   ....[75]....
        /*05ac*/ 	.word	0x000045e0
        /*05b0*/ 	.word	0x000000ff
        /*05b4*/ 	.word	0x00000000
        /*05b8*/ 	.short	0x0101
        /*05ba*/ 	.byte	0x2f
	.zero		1


	//   ....[76]....
        /*05bc*/ 	.word	0x00004b30
        /*05c0*/ 	.word	0x000000ff
        /*05c4*/ 	.word	0x00000108
        /*05c8*/ 	.short	0x010a
        /*05ca*/ 	.byte	0x14
	.zero		1


	//   ....[77]....
        /*05cc*/ 	.word	0x00004cd0
        /*05d0*/ 	.word	0x000000ff
        /*05d4*/ 	.word	0x000000e0
        /*05d8*/ 	.short	0x010a
        /*05da*/ 	.byte	0x14
	.zero		1


	//   ....[78]....
        /*05dc*/ 	.word	0x00004fa0
        /*05e0*/ 	.word	0x000000ff
        /*05e4*/ 	.word	0x000000c0
        /*05e8*/ 	.short	0x010b
        /*05ea*/ 	.byte	0x14
	.zero		1


	//   ....[79]....
        /*05ec*/ 	.word	0x00004fb0
        /*05f0*/ 	.word	0x000000ff
        /*05f4*/ 	.word	0x00000000
        /*05f8*/ 	.short	0x0101
        /*05fa*/ 	.byte	0x35
	.zero		1


	//   ....[80]....
        /*05fc*/ 	.word	0x00004fd0
        /*0600*/ 	.word	0x000000ff
        /*0604*/ 	.word	0x000000e8
        /*0608*/ 	.short	0x010a
        /*060a*/ 	.byte	0x14
	.zero		1


	//   ....[81]....
        /*060c*/ 	.word	0x00005120
        /*0610*/ 	.word	0x000000ff
        /*0614*/ 	.word	0x000000c8
        /*0618*/ 	.short	0x010b
        /*061a*/ 	.byte	0x14
	.zero		1


	//   ....[82]....
        /*061c*/ 	.word	0x00005130
        /*0620*/ 	.word	0x000000ff
        /*0624*/ 	.word	0x00000000
        /*0628*/ 	.short	0x0101
        /*062a*/ 	.byte	0x32
	.zero		1


	//   ....[83]....
        /*062c*/ 	.word	0x00005150
        /*0630*/ 	.word	0x000000ff
        /*0634*/ 	.word	0x000000f0
        /*0638*/ 	.short	0x010a
        /*063a*/ 	.byte	0x14
	.zero		1


	//   ....[84]....
        /*063c*/ 	.word	0x000052c0
        /*0640*/ 	.word	0x000000ff
        /*0644*/ 	.word	0x000000d0
        /*0648*/ 	.short	0x010b
        /*064a*/ 	.byte	0x14
	.zero		1


	//   ....[85]....
        /*064c*/ 	.word	0x000052d0
        /*0650*/ 	.word	0x000000ff
        /*0654*/ 	.word	0x00000000
        /*0658*/ 	.short	0x0101
        /*065a*/ 	.byte	0x31
	.zero		1


	//   ....[86]....
        /*065c*/ 	.word	0x000052e0
        /*0660*/ 	.word	0x000000ff
        /*0664*/ 	.word	0x000000f8
        /*0668*/ 	.short	0x010a
        /*066a*/ 	.byte	0x14
	.zero		1


	//   ....[87]....
        /*066c*/ 	.word	0x00005490
        /*0670*/ 	.word	0x000000ff
        /*0674*/ 	.word	0x000000d8
        /*0678*/ 	.short	0x010b
        /*067a*/ 	.byte	0x14
	.zero		1


	//   ....[88]....
        /*067c*/ 	.word	0x000054a0
        /*0680*/ 	.word	0x000000ff
        /*0684*/ 	.word	0x00000000
        /*0688*/ 	.short	0x0101
        /*068a*/ 	.byte	0x30
	.zero		1


	//   ....[89]....
        /*068c*/ 	.word	0x000054d0
        /*0690*/ 	.word	0x000000ff
        /*0694*/ 	.word	0x000000e0
        /*0698*/ 	.short	0x010a
        /*069a*/ 	.byte	0x14
	.zero		1


	//   ....[90]....
        /*069c*/ 	.word	0x000054f0
        /*06a0*/ 	.word	0x000000ff
        /*06a4*/ 	.word	0x000000e8
        /*06a8*/ 	.short	0x010a
        /*06aa*/ 	.byte	0x14
	.zero		1


	//   ....[91]....
        /*06ac*/ 	.word	0x00005510
        /*06b0*/ 	.word	0x000000ff
        /*06b4*/ 	.word	0x000000f0
        /*06b8*/ 	.short	0x010a
        /*06ba*/ 	.byte	0x14
	.zero		1


	//   ....[92]....
        /*06bc*/ 	.word	0x00005550
        /*06c0*/ 	.word	0x00000000
        /*06c4*/ 	.word	0x000000f8
        /*06c8*/ 	.short	0x010a
        /*06ca*/ 	.byte	0xff
	.zero		1


	//   ....[93]....
        /*06cc*/ 	.word	0x000058d0
        /*06d0*/ 	.word	0x000000ff
        /*06d4*/ 	.word	0x00000110
        /*06d8*/ 	.short	0x010a
        /*06da*/ 	.byte	0x31
	.zero		1


	//   ....[94]....
        /*06dc*/ 	.word	0x000059a0
        /*06e0*/ 	.word	0x000000ff
        /*06e4*/ 	.word	0x00000000
        /*06e8*/ 	.short	0x0101
        /*06ea*/ 	.byte	0x04
	.zero		1


	//   ....[95]....
        /*06ec*/ 	.word	0x00006620
        /*06f0*/ 	.word	0x000000ff
        /*06f4*/ 	.word	0x000000c0
        /*06f8*/ 	.short	0x010a
        /*06fa*/ 	.byte	0x31
	.zero		1


	//   ....[96]....
        /*06fc*/ 	.word	0x000066d0
        /*0700*/ 	.word	0x00000038
        /*0704*/ 	.word	0x00000120
        /*0708*/ 	.short	0x010a
        /*070a*/ 	.byte	0xff
	.zero		1


	//   ....[97]....
        /*070c*/ 	.word	0x000068e0
        /*0710*/ 	.word	0x000000ff
        /*0714*/ 	.word	0x000000c0
        /*0718*/ 	.short	0x010a
        /*071a*/ 	.byte	0x31
	.zero		1


	//   ....[98]....
        /*071c*/ 	.word	0x000069d0
        /*0720*/ 	.word	0x00000038
        /*0724*/ 	.word	0x00000120
        /*0728*/ 	.short	0x010a
        /*072a*/ 	.byte	0xff
	.zero		1


	//   ....[99]....
        /*072c*/ 	.word	0x000074d0
        /*0730*/ 	.word	0x00000000
        /*0734*/ 	.word	0x00000000
        /*0738*/ 	.short	0x0101
        /*073a*/ 	.byte	0xff
	.zero		1


	//   ....[100]....
        /*073c*/ 	.word	0x000074e0
        /*0740*/ 	.word	0x00000002
        /*0744*/ 	.word	0x000000c0
        /*0748*/ 	.short	0x010a
        /*074a*/ 	.byte	0xff
	.zero		1


	//   ....[101]....
        /*074c*/ 	.word	0x000075c0
        /*0750*/ 	.word	0x00000002
        /*0754*/ 	.word	0x000000c0
        /*0758*/ 	.short	0x010a
        /*075a*/ 	.byte	0xff
	.zero		1


	//   ....[102]....
        /*075c*/ 	.word	0x00008150
        /*0760*/ 	.word	0x00000000
        /*0764*/ 	.word	0x00000000
        /*0768*/ 	.short	0x0101
        /*076a*/ 	.byte	0xff
	.zero		1


	//   ....[103]....
        /*076c*/ 	.word	0x00008170
        /*0770*/ 	.word	0x00000006
        /*0774*/ 	.word	0x000000c0
        /*0778*/ 	.short	0x010a
        /*077a*/ 	.byte	0xff
	.zero		1


	//   ....[104]....
        /*077c*/ 	.word	0x00008240
        /*0780*/ 	.word	0x00000006
        /*0784*/ 	.word	0x000000c0
        /*0788*/ 	.short	0x010a
        /*078a*/ 	.byte	0xff
	.zero		1


	//   ....[105]....
        /*078c*/ 	.word	0x00008dc0
        /*0790*/ 	.word	0x00000000
        /*0794*/ 	.word	0x00000000
        /*0798*/ 	.short	0x0101
        /*079a*/ 	.byte	0xff
	.zero		1


	//   ....[106]....
        /*079c*/ 	.word	0x00008de0
        /*07a0*/ 	.word	0x00000002
        /*07a4*/ 	.word	0x000000c0
        /*07a8*/ 	.short	0x010a
        /*07aa*/ 	.byte	0xff
	.zero		1


	//   ....[107]....
        /*07ac*/ 	.word	0x00008eb0
        /*07b0*/ 	.word	0x00000002
        /*07b4*/ 	.word	0x000000c0
        /*07b8*/ 	.short	0x010a
        /*07ba*/ 	.byte	0xff
	.zero		1


	//   ....[108]....
        /*07bc*/ 	.word	0x000092d0
        /*07c0*/ 	.word	0x000000ff
        /*07c4*/ 	.word	0x00000000
        /*07c8*/ 	.short	0x0101
        /*07ca*/ 	.byte	0x04
	.zero		1


	//   ....[109]....
        /*07cc*/ 	.word	0x00009aa0
        /*07d0*/ 	.word	0x00000000
        /*07d4*/ 	.word	0x00000000
        /*07d8*/ 	.short	0x0101
        /*07da*/ 	.byte	0xff
	.zero		1


	//   ....[110]....
        /*07dc*/ 	.word	0x00009d20
        /*07e0*/ 	.word	0x000000ff
        /*07e4*/ 	.word	0x00000000
        /*07e8*/ 	.short	0x0101
        /*07ea*/ 	.byte	0x04
	.zero		1


	//   ....[111]....
        /*07ec*/ 	.word	0x00009d50
        /*07f0*/ 	.word	0x00000000
        /*07f4*/ 	.word	0x00000060
        /*07f8*/ 	.short	0x010a
        /*07fa*/ 	.byte	0xff
	.zero		1


	//   ....[112]....
        /*07fc*/ 	.word	0x00009db0
        /*0800*/ 	.word	0x00000000
        /*0804*/ 	.word	0x00000060
        /*0808*/ 	.short	0x010a
        /*080a*/ 	.byte	0xff
	.zero		1


	//   ....[113]....
        /*080c*/ 	.word	0x00009e10
        /*0810*/ 	.word	0x00000000
        /*0814*/ 	.word	0x00000110
        /*0818*/ 	.short	0x010a
        /*081a*/ 	.byte	0xff
	.zero		1


	//   ....[114]....
        /*081c*/ 	.word	0x00009e70
        /*0820*/ 	.word	0x00000000
        /*0824*/ 	.word	0x00000000
        /*0828*/ 	.short	0x010a
        /*082a*/ 	.byte	0xff
	.zero		1


	//   ....[115]....
        /*082c*/ 	.word	0x00009ed0
        /*0830*/ 	.word	0x00000000
        /*0834*/ 	.word	0x00000000
        /*0838*/ 	.short	0x010a
        /*083a*/ 	.byte	0xff
	.zero		1


	//   ....[116]....
        /*083c*/ 	.word	0x00009f30
        /*0840*/ 	.word	0x00000000
        /*0844*/ 	.word	0x00000000
        /*0848*/ 	.short	0x010a
        /*084a*/ 	.byte	0xff
	.zero		1


	//   ....[117]....
        /*084c*/ 	.word	0x00009f90
        /*0850*/ 	.word	0x00000000
        /*0854*/ 	.word	0x00000000
        /*0858*/ 	.short	0x010a
        /*085a*/ 	.byte	0xff
	.zero		1


	//   ....[118]....
        /*085c*/ 	.word	0x00009ff0
        /*0860*/ 	.word	0x00000000
        /*0864*/ 	.word	0x00000000
        /*0868*/ 	.short	0x010a
        /*086a*/ 	.byte	0xff
	.zero		1


	//   ....[119]....
        /*086c*/ 	.word	0x0000a050
        /*0870*/ 	.word	0x00000000
        /*0874*/ 	.word	0x00000000
        /*0878*/ 	.short	0x010a
        /*087a*/ 	.byte	0xff
	.zero		1


	//   ....[120]....
        /*087c*/ 	.word	0x0000a0b0
        /*0880*/ 	.word	0x00000000
        /*0884*/ 	.word	0x00000000
        /*0888*/ 	.short	0x010a
        /*088a*/ 	.byte	0xff
	.zero		1


	//   ....[121]....
        /*088c*/ 	.word	0x0000a110
        /*0890*/ 	.word	0x00000000
        /*0894*/ 	.word	0x00000000
        /*0898*/ 	.short	0x010a
        /*089a*/ 	.byte	0xff
	.zero		1


	//   ....[122]....
        /*089c*/ 	.word	0x0000a170
        /*08a0*/ 	.word	0x00000000
        /*08a4*/ 	.word	0x00000000
        /*08a8*/ 	.short	0x010a
        /*08aa*/ 	.byte	0xff
	.zero		1


	//   ....[123]....
        /*08ac*/ 	.word	0x0000a1d0
        /*08b0*/ 	.word	0x00000000
        /*08b4*/ 	.word	0x00000000
        /*08b8*/ 	.short	0x010a
        /*08ba*/ 	.byte	0xff
	.zero		1


	//   ....[124]....
        /*08bc*/ 	.word	0x0000a230
        /*08c0*/ 	.word	0x00000000
        /*08c4*/ 	.word	0x00000000
        /*08c8*/ 	.short	0x010a
        /*08ca*/ 	.byte	0xff
	.zero		1


	//   ....[125]....
        /*08cc*/ 	.word	0x0000a290
        /*08d0*/ 	.word	0x00000004
        /*08d4*/ 	.word	0x00000118
        /*08d8*/ 	.short	0x010a
        /*08da*/ 	.byte	0xff
	.zero		1


	//   ....[126]....
        /*08dc*/ 	.word	0x0000a2f0
        /*08e0*/ 	.word	0x00000004
        /*08e4*/ 	.word	0x00000110
        /*08e8*/ 	.short	0x010a
        /*08ea*/ 	.byte	0xff
	.zero		1


	//   ....[127]....
        /*08ec*/ 	.word	0x0000a350
        /*08f0*/ 	.word	0x00000000
        /*08f4*/ 	.word	0x00000110
        /*08f8*/ 	.short	0x010a
        /*08fa*/ 	.byte	0xff
	.zero		1


	//   ....[128]....
        /*08fc*/ 	.word	0x0000a3b0
        /*0900*/ 	.word	0x00000004
        /*0904*/ 	.word	0x00000130
        /*0908*/ 	.short	0x010a
        /*090a*/ 	.byte	0xff
	.zero		1


	//   ....[129]....
        /*090c*/ 	.word	0x0000a410
        /*0910*/ 	.word	0x00000000
        /*0914*/ 	.word	0x00000000
        /*0918*/ 	.short	0x010a
        /*091a*/ 	.byte	0xff
	.zero		1


	//   ....[130]....
        /*091c*/ 	.word	0x0000a470
        /*0920*/ 	.word	0x00000000
        /*0924*/ 	.word	0x00000000
        /*0928*/ 	.short	0x010a
        /*092a*/ 	.byte	0xff
	.zero		1


	//   ....[131]....
        /*092c*/ 	.word	0x0000a4d0
        /*0930*/ 	.word	0x00000000
        /*0934*/ 	.word	0x00000000
        /*0938*/ 	.short	0x010a
        /*093a*/ 	.byte	0xff
	.zero		1


	//   ....[132]....
        /*093c*/ 	.word	0x0000a530
        /*0940*/ 	.word	0x00000000
        /*0944*/ 	.word	0x00000110
        /*0948*/ 	.short	0x010a
        /*094a*/ 	.byte	0xff
	.zero		1


	//   ....[133]....
        /*094c*/ 	.word	0x0000a590
        /*0950*/ 	.word	0x00000000
        /*0954*/ 	.word	0x00000108
        /*0958*/ 	.short	0x010a
        /*095a*/ 	.byte	0xff
	.zero		1


	//   ....[134]....
        /*095c*/ 	.word	0x0000a5f0
        /*0960*/ 	.word	0x00000002
        /*0964*/ 	.word	0x000000e0
        /*0968*/ 	.short	0x010a
        /*096a*/ 	.byte	0xff
	.zero		1


	//   ....[135]....
        /*096c*/ 	.word	0x0000a650
        /*0970*/ 	.word	0x00000002
        /*0974*/ 	.word	0x000000e8
        /*0978*/ 	.short	0x010a
        /*097a*/ 	.byte	0xff
	.zero		1


	//   ....[136]....
        /*097c*/ 	.word	0x0000a6b0
        /*0980*/ 	.word	0x00000002
        /*0984*/ 	.word	0x000000f0
        /*0988*/ 	.short	0x010a
        /*098a*/ 	.byte	0xff
	.zero		1


	//   ....[137]....
        /*098c*/ 	.word	0x0000a710
        /*0990*/ 	.word	0x00000000
        /*0994*/ 	.word	0x000000f8
        /*0998*/ 	.short	0x010a
        /*099a*/ 	.byte	0xff
	.zero		1


	//   ....[138]....
        /*099c*/ 	.word	0x0000a770
        /*09a0*/ 	.word	0x00000000
        /*09a4*/ 	.word	0x000000e0
        /*09a8*/ 	.short	0x010a
        /*09aa*/ 	.byte	0xff
	.zero		1


	//   ....[139]....
        /*09ac*/ 	.word	0x0000a7d0
        /*09b0*/ 	.word	0x00000000
        /*09b4*/ 	.word	0x000000e8
        /*09b8*/ 	.short	0x010a
        /*09ba*/ 	.byte	0xff
	.zero		1


	//   ....[140]....
        /*09bc*/ 	.word	0x0000a830
        /*09c0*/ 	.word	0x00000000
        /*09c4*/ 	.word	0x000000f0
        /*09c8*/ 	.short	0x010a
        /*09ca*/ 	.byte	0xff
	.zero		1


	//   ....[141]....
        /*09cc*/ 	.word	0x0000a890
        /*09d0*/ 	.word	0x00000000
        /*09d4*/ 	.word	0x00000110
        /*09d8*/ 	.short	0x010a
        /*09da*/ 	.byte	0xff
	.zero		1


	//   ....[142]....
        /*09dc*/ 	.word	0x0000a8f0
        /*09e0*/ 	.word	0x00000002
        /*09e4*/ 	.word	0x000000c0
        /*09e8*/ 	.short	0x010a
        /*09ea*/ 	.byte	0xff
	.zero		1


	//   ....[143]....
        /*09ec*/ 	.word	0x0000a940
        /*09f0*/ 	.word	0x00000038
        /*09f4*/ 	.word	0x00000120
        /*09f8*/ 	.short	0x010a
        /*09fa*/ 	.byte	0xff
	.zero		1


	//   ....[144]....
        /*09fc*/ 	.word	0x0000a990
        /*0a00*/ 	.word	0x00000002
        /*0a04*/ 	.word	0x000000c0
        /*0a08*/ 	.short	0x010a
        /*0a0a*/ 	.byte	0xff
	.zero		1


	//   ....[145]....
        /*0a0c*/ 	.word	0x0000a9e0
        /*0a10*/ 	.word	0x00000006
        /*0a14*/ 	.word	0x000000c0
        /*0a18*/ 	.short	0x010a
        /*0a1a*/ 	.byte	0xff
	.zero		1


	//   ....[146]....
        /*0a1c*/ 	.word	0x0000aa30
        /*0a20*/ 	.word	0x00000002
        /*0a24*/ 	.word	0x000000c0
        /*0a28*/ 	.short	0x010a
        /*0a2a*/ 	.byte	0xff
	.zero		1


	//----- nvinfo : EIATTR_NUM_MBARRIERS
	.align		4
.L_47:
        /*0a2c*/ 	.byte	0x03, 0x38
        /*0a2e*/ 	.short	0x0028


	//----- nvinfo : EIATTR_EXIT_INSTR_OFFSETS
	.align		4
        /*0a30*/ 	.byte	0x04, 0x1c
        /*0a32*/ 	.short	(.L_49 - .L_48)


	//   ....[0]....
.L_48:
        /*0a34*/ 	.word	0x00003180


	//   ....[1]....
        /*0a38*/ 	.word	0x00003430


	//   ....[2]....
        /*0a3c*/ 	.word	0x00003490


	//   ....[3]....
        /*0a40*/ 	.word	0x000041e0


	//   ....[4]....
        /*0a44*/ 	.word	0x00005580


	//   ....[5]....
        /*0a48*/ 	.word	0x000055c0


	//   ....[6]....
        /*0a4c*/ 	.word	0x00009c00


	//   ....[7]....
        /*0a50*/ 	.word	0x00009c80


	//   ....[8]....
        /*0a54*/ 	.word	0x00009cb0


	//   ....[9]....
        /*0a58*/ 	.word	0x00009d30


	//----- nvinfo : EIATTR_MAX_THREADS
	.align		4
.L_49:
        /*0a5c*/ 	.byte	0x04, 0x05
        /*0a5e*/ 	.short	(.L_51 - .L_50)
.L_50:
        /*0a60*/ 	.word	0x00000100
        /*0a64*/ 	.word	0x00000001
        /*0a68*/ 	.word	0x00000001


	//----- nvinfo : EIATTR_CRS_STACK_SIZE
	.align		4
.L_51:
        /*0a6c*/ 	.byte	0x04, 0x1e
        /*0a6e*/ 	.short	(.L_53 - .L_52)
.L_52:
        /*0a70*/ 	.word	0x00000000


	//----- nvinfo : EIATTR_CBANK_PARAM_SIZE
	.align		4
.L_53:
        /*0a74*/ 	.byte	0x03, 0x19
        /*0a76*/ 	.short	0x0900


	//----- nvinfo : EIATTR_PARAM_CBANK
	.align		4
        /*0a78*/ 	.byte	0x04, 0x0a
        /*0a7a*/ 	.short	(.L_55 - .L_54)
	.align		4
.L_54:
        /*0a7c*/ 	.word	index@(.nv.constant0._ZN7cutlass13device_kernelINS_4conv6kernel13ConvUniversalINS1_16ConvProblemShapeILNS1_8OperatorE0ELi3EEENS1_10collective14CollectiveConvINS1_47MainloopSm100TmaUmmaWarpSpecializedImplicitGemmILS5_0ELi12ELi3ELi1ELi2EN4cute5tupleIJNSA_1CILi1EEESD_SD_EEEEENSB_IJNSC_ILi128EEESG_NSB_IJNSC_ILi32EEEEEEEEENS_10bfloat16_tESK_NSA_8TiledMMAINSA_8MMA_AtomIJNSA_20SM100_MMA_F16BF16_SSISK_SK_fLi128ELi128ELNSA_4UMMA5MajorE0ELSP_0ELNSO_7ScaleInE0ELSQ_0EEEEEENSA_6LayoutISE_NSB_IJNSC_ILi0EEESU_SU_EEEEENSB_IJNSA_10UnderscoreESX_SX_EEEEENS7_6detail27Sm100ImplicitGemmTileTraitsINSA_20SM90_TMA_LOAD_IM2COLENSA_14ComposedLayoutINSA_7SwizzleILi2ELi4ELi3EEENSA_18smem_ptr_flag_bitsILi16EEENST_INSB_IJNSC_ILi8EEESH_EEENSB_IJSH_SD_EEEEEEEvEENS11_INSA_13SM90_TMA_LOADES1C_vEEEENS_8epilogue10collective18CollectiveEpilogueINS1H_23Sm100TmaWarpSpecializedILi4ELi2ELi32ELb1ELb0EEEJSJ_NSB_IJNST_ISG_SD_EENST_ISH_SD_EEEEESK_NSB_IJNSB_IJllllEEESD_SU_EEESK_S1Q_NS1H_6fusion15FusionCallbacksIS1L_NS1R_17LinearCombinationISK_fSK_fLNS_15FloatRoundStyleE2EEESJ_S1O_JEEENSA_5SM1004TMEM4LOAD26SM100_TMEM_LOAD_32dp32b32xES12_S1C_NSA_39AutoVectorizingCopyWithAssumedAlignmentILi128EEENSA_21SM90_TMA_STORE_IM2COLES1C_S22_S22_EEEvvEEEEvNT_6ParamsE)
        /*0a80*/ 	.short	0x0380
        /*0a82*/ 	.short	0x0900


	//----- nvinfo : EIATTR_SW_WAR
	.align		4
.L_55:
        /*0a84*/ 	.byte	0x04, 0x36
        /*0a86*/ 	.short	(.L_57 - .L_56)
.L_56:
        /*0a88*/ 	.word	0x00000008
.L_57:


//--------------------- .nv.callgraph             --------------------------
	.section	.nv.callgraph,"",@"SHT_CUDA_CALLGRAPH"
	.align	4
	.sectionentsize	8
	.align		4
        /*0000*/ 	.word	0x00000000
	.align		4
        /*0004*/ 	.word	0xffffffff
	.align		4
        /*0008*/ 	.word	index@(_ZN7cutlass13device_kernelINS_4conv6kernel13ConvUniversalINS1_16ConvProblemShapeILNS1_8OperatorE0ELi3EEENS1_10collective14CollectiveConvINS1_47MainloopSm100TmaUmmaWarpSpecializedImplicitGemmILS5_0ELi12ELi3ELi1ELi2EN4cute5tupleIJNSA_1CILi1EEESD_SD_EEEEENSB_IJNSC_ILi128EEESG_NSB_IJNSC_ILi32EEEEEEEEENS_10bfloat16_tESK_NSA_8TiledMMAINSA_8MMA_AtomIJNSA_20SM100_MMA_F16BF16_SSISK_SK_fLi128ELi128ELNSA_4UMMA5MajorE0ELSP_0ELNSO_7ScaleInE0ELSQ_0EEEEEENSA_6LayoutISE_NSB_IJNSC_ILi0EEESU_SU_EEEEENSB_IJNSA_10UnderscoreESX_SX_EEEEENS7_6detail27Sm100ImplicitGemmTileTraitsINSA_20SM90_TMA_LOAD_IM2COLENSA_14ComposedLayoutINSA_7SwizzleILi2ELi4ELi3EEENSA_18smem_ptr_flag_bitsILi16EEENST_INSB_IJNSC_ILi8EEESH_EEENSB_IJSH_SD_EEEEEEEvEENS11_INSA_13SM90_TMA_LOADES1C_vEEEENS_8epilogue10collective18CollectiveEpilogueINS1H_23Sm100TmaWarpSpecializedILi4ELi2ELi32ELb1ELb0EEEJSJ_NSB_IJNST_ISG_SD_EENST_ISH_SD_EEEEESK_NSB_IJNSB_IJllllEEESD_SU_EEESK_S1Q_NS1H_6fusion15FusionCallbacksIS1L_NS1R_17LinearCombinationISK_fSK_fLNS_15FloatRoundStyleE2EEESJ_S1O_JEEENSA_5SM1004TMEM4LOAD26SM100_TMEM_LOAD_32dp32b32xES12_S1C_NSA_39AutoVectorizingCopyWithAssumedAlignmentILi128EEENSA_21SM90_TMA_STORE_IM2COLES1C_S22_S22_EEEvvEEEEvNT_6ParamsE)
	.align		4
        /*000c*/ 	.word	index@(__assertfail)
	.align		4
        /*0010*/ 	.word	0x00000000
	.align		4
        /*0014*/ 	.word	0xfffffffe
	.align		4
        /*0018*/ 	.word	0x00000000
	.align		4
        /*001c*/ 	.word	0xfffffffd
	.align		4
        /*0020*/ 	.word	0x00000000
	.align		4
        /*0024*/ 	.word	0xfffffffc


//--------------------- .nv.constant4             --------------------------
	.section	.nv.constant4,"a",@progbits
	.align	8
	.align		8
.nv.constant4:
        /*0000*/ 	.dword	__assertfail
	.align		8
        /*0008*/ 	.dword	__unnamed_1
	.align		8
        /*0010*/ 	.dword	__unnamed_2
	.align		8
        /*0018*/ 	.dword	_ZN39_INTERNAL_4f313173_4_k_cu_17532ee3_34494cuda3std3__45__cpo5beginE
	.align		8
        /*0020*/ 	.dword	_ZN39_INTERNAL_4f313173_4_k_cu_17532ee3_34494cuda3std3__45__cpo3endE
	.align		8
        /*0028*/ 	.dword	_ZN39_INTERNAL_4f313173_4_k_cu_17532ee3_34494cuda3std3__45__cpo6cbeginE
	.align		8
        /*0030*/ 	.dword	_ZN39_INTERNAL_4f313173_4_k_cu_17532ee3_34494cuda3std3__45__cpo4cendE
	.align		8
        /*0038*/ 	.dword	_ZN39_INTERNAL_4f313173_4_k_cu_17532ee3_34494cuda3std3__441_GLOBAL__N__4f313173_4_k_cu_17532ee3_34496ignoreE
	.align		8
        /*0040*/ 	.dword	_ZN39_INTERNAL_4f313173_4_k_cu_17532ee3_34494cuda3std3__419piecewise_constructE
	.align		8
        /*0048*/ 	.dword	_ZN39_INTERNAL_4f313173_4_k_cu_17532ee3_34494cuda3std3__48in_placeE
	.align		8
        /*0050*/ 	.dword	_ZN39_INTERNAL_4f313173_4_k_cu_17532ee3_34494cuda3std6ranges3__45__cpo4swapE
	.align		8
        /*0058*/ 	.dword	_ZN39_INTERNAL_4f313173_4_k_cu_17532ee3_34494cuda3std6ranges3__45__cpo9iter_moveE
	.align		8
        /*0060*/ 	.dword	_ZN39_INTERNAL_4f313173_4_k_cu_17532ee3_34494cute7productE
	.align		8
        /*0068*/ 	.dword	_ZN39_INTERNAL_4f313173_4_k_cu_17532ee3_34494cute1_E
	.align		8
        /*0070*/ 	.dword	$str$27
	.align		8
        /*0078*/ 	.dword	$str$28
	.align		8
        /*0080*/ 	.dword	$str$29
	.align		8
        /*0088*/ 	.dword	$str$30


//--------------------- .text._ZN7cutlass13device_kernelINS_4conv6kernel13ConvUniversalINS1_16ConvProblemShapeILNS1_8OperatorE0ELi3EEENS1_10collective14CollectiveConvINS1_47MainloopSm100TmaUmmaWarpSpecializedImplicitGemmILS5_0ELi12ELi3ELi1ELi2EN4cute5tupleIJNSA_1CILi1EEESD_SD_EEEEENSB_IJNSC_ILi128EEESG_NSB_IJNSC_ILi32EEEEEEEEENS_10bfloat16_tESK_NSA_8TiledMMAINSA_8MMA_AtomIJNSA_20SM100_MMA_F16BF16_SSISK_SK_fLi128ELi128ELNSA_4UMMA5MajorE0ELSP_0ELNSO_7ScaleInE0ELSQ_0EEEEEENSA_6LayoutISE_NSB_IJNSC_ILi0EEESU_SU_EEEEENSB_IJNSA_10UnderscoreESX_SX_EEEEENS7_6detail27Sm100ImplicitGemmTileTraitsINSA_20SM90_TMA_LOAD_IM2COLENSA_14ComposedLayoutINSA_7SwizzleILi2ELi4ELi3EEENSA_18smem_ptr_flag_bitsILi16EEENST_INSB_IJNSC_ILi8EEESH_EEENSB_IJSH_SD_EEEEEEEvEENS11_INSA_13SM90_TMA_LOADES1C_vEEEENS_8epilogue10collective18CollectiveEpilogueINS1H_23Sm100TmaWarpSpecializedILi4ELi2ELi32ELb1ELb0EEEJSJ_NSB_IJNST_ISG_SD_EENST_ISH_SD_EEEEESK_NSB_IJNSB_IJllllEEESD_SU_EEESK_S1Q_NS1H_6fusion15FusionCallbacksIS1L_NS1R_17LinearCombinationISK_fSK_fLNS_15FloatRoundStyleE2EEESJ_S1O_JEEENSA_5SM1004TMEM4LOAD26SM100_TMEM_LOAD_32dp32b32xES12_S1C_NSA_39AutoVectorizingCopyWithAssumedAlignmentILi128EEENSA_21SM90_TMA_STORE_IM2COLES1C_S22_S22_EEEvvEEEEvNT_6ParamsE --------------------------
	.section	.text._ZN7cutlass13device_kernelINS_4conv6kernel13ConvUniversalINS1_16ConvProblemShapeILNS1_8OperatorE0ELi3EEENS1_10collective14CollectiveConvINS1_47MainloopSm100TmaUmmaWarpSpecializedImplicitGemmILS5_0ELi12ELi3ELi1ELi2EN4cute5tupleIJNSA_1CILi1EEESD_SD_EEEEENSB_IJNSC_ILi128EEESG_NSB_IJNSC_ILi32EEEEEEEEENS_10bfloat16_tESK_NSA_8TiledMMAINSA_8MMA_AtomIJNSA_20SM100_MMA_F16BF16_SSISK_SK_fLi128ELi128ELNSA_4UMMA5MajorE0ELSP_0ELNSO_7ScaleInE0ELSQ_0EEEEEENSA_6LayoutISE_NSB_IJNSC_ILi0EEESU_SU_EEEEENSB_IJNSA_10UnderscoreESX_SX_EEEEENS7_6detail27Sm100ImplicitGemmTileTraitsINSA_20SM90_TMA_LOAD_IM2COLENSA_14ComposedLayoutINSA_7SwizzleILi2ELi4ELi3EEENSA_18smem_ptr_flag_bitsILi16EEENST_INSB_IJNSC_ILi8EEESH_EEENSB_IJSH_SD_EEEEEEEvEENS11_INSA_13SM90_TMA_LOADES1C_vEEEENS_8epilogue10collective18CollectiveEpilogueINS1H_23Sm100TmaWarpSpecializedILi4ELi2ELi32ELb1ELb0EEEJSJ_NSB_IJNST_ISG_SD_EENST_ISH_SD_EEEEESK_NSB_IJNSB_IJllllEEESD_SU_EEESK_S1Q_NS1H_6fusion15FusionCallbacksIS1L_NS1R_17LinearCombinationISK_fSK_fLNS_15FloatRoundStyleE2EEESJ_S1O_JEEENSA_5SM1004TMEM4LOAD26SM100_TMEM_LOAD_32dp32b32xES12_S1C_NSA_39AutoVectorizingCopyWithAssumedAlignmentILi128EEENSA_21SM90_TMA_STORE_IM2COLES1C_S22_S22_EEEvvEEEEvNT_6ParamsE,"ax",@progbits
	.align	128
.text._ZN7cutlass13device_kernelINS_4conv6kernel13ConvUniversalINS1_16ConvProblemShapeILNS1_8OperatorE0ELi3EEENS1_10collective14CollectiveConvINS1_47MainloopSm100TmaUmmaWarpSpecializedImplicitGemmILS5_0ELi12ELi3ELi1ELi2EN4cute5tupleIJNSA_1CILi1EEESD_SD_EEEEENSB_IJNSC_ILi128EEESG_NSB_IJNSC_ILi32EEEEEEEEENS_10bfloat16_tESK_NSA_8TiledMMAINSA_8MMA_AtomIJNSA_20SM100_MMA_F16BF16_SSISK_SK_fLi128ELi128ELNSA_4UMMA5MajorE0ELSP_0ELNSO_7ScaleInE0ELSQ_0EEEEEENSA_6LayoutISE_NSB_IJNSC_ILi0EEESU_SU_EEEEENSB_IJNSA_10UnderscoreESX_SX_EEEEENS7_6detail27Sm100ImplicitGemmTileTraitsINSA_20SM90_TMA_LOAD_IM2COLENSA_14ComposedLayoutINSA_7SwizzleILi2ELi4ELi3EEENSA_18smem_ptr_flag_bitsILi16EEENST_INSB_IJNSC_ILi8EEESH_EEENSB_IJSH_SD_EEEEEEEvEENS11_INSA_13SM90_TMA_LOADES1C_vEEEENS_8epilogue10collective18CollectiveEpilogueINS1H_23Sm100TmaWarpSpecializedILi4ELi2ELi32ELb1ELb0EEEJSJ_NSB_IJNST_ISG_SD_EENST_ISH_SD_EEEEESK_NSB_IJNSB_IJllllEEESD_SU_EEESK_S1Q_NS1H_6fusion15FusionCallbacksIS1L_NS1R_17LinearCombinationISK_fSK_fLNS_15FloatRoundStyleE2EEESJ_S1O_JEEENSA_5SM1004TMEM4LOAD26SM100_TMEM_LOAD_32dp32b32xES12_S1C_NSA_39AutoVectorizingCopyWithAssumedAlignmentILi128EEENSA_21SM90_TMA_STORE_IM2COLES1C_S22_S22_EEEvvEEEEvNT_6ParamsE:
        .type           _ZN7cutlass13device_kernelINS_4conv6kernel13ConvUniversalINS1_16ConvProblemShapeILNS1_8OperatorE0ELi3EEENS1_10collective14CollectiveConvINS1_47MainloopSm100TmaUmmaWarpSpecializedImplicitGemmILS5_0ELi12ELi3ELi1ELi2EN4cute5tupleIJNSA_1CILi1EEESD_SD_EEEEENSB_IJNSC_ILi128EEESG_NSB_IJNSC_ILi32EEEEEEEEENS_10bfloat16_tESK_NSA_8TiledMMAINSA_8MMA_AtomIJNSA_20SM100_MMA_F16BF16_SSISK_SK_fLi128ELi128ELNSA_4UMMA5MajorE0ELSP_0ELNSO_7ScaleInE0ELSQ_0EEEEEENSA_6LayoutISE_NSB_IJNSC_ILi0EEESU_SU_EEEEENSB_IJNSA_10UnderscoreESX_SX_EEEEENS7_6detail27Sm100ImplicitGemmTileTraitsINSA_20SM90_TMA_LOAD_IM2COLENSA_14ComposedLayoutINSA_7SwizzleILi2ELi4ELi3EEENSA_18smem_ptr_flag_bitsILi16EEENST_INSB_IJNSC_ILi8EEESH_EEENSB_IJSH_SD_EEEEEEEvEENS11_INSA_13SM90_TMA_LOADES1C_vEEEENS_8epilogue10collective18CollectiveEpilogueINS1H_23Sm100TmaWarpSpecializedILi4ELi2ELi32ELb1ELb0EEEJSJ_NSB_IJNST_ISG_SD_EENST_ISH_SD_EEEEESK_NSB_IJNSB_IJllllEEESD_SU_EEESK_S1Q_NS1H_6fusion15FusionCallbacksIS1L_NS1R_17LinearCombinationISK_fSK_fLNS_15FloatRoundStyleE2EEESJ_S1O_JEEENSA_5SM1004TMEM4LOAD26SM100_TMEM_LOAD_32dp32b32xES12_S1C_NSA_39AutoVectorizingCopyWithAssumedAlignmentILi128EEENSA_21SM90_TMA_STORE_IM2COLES1C_S22_S22_EEEvvEEEEvNT_6ParamsE,@function
        .size           _ZN7cutlass13device_kernelINS_4conv6kernel13ConvUniversalINS1_16ConvProblemShapeILNS1_8OperatorE0ELi3EEENS1_10collective14CollectiveConvINS1_47MainloopSm100TmaUmmaWarpSpecializedImplicitGemmILS5_0ELi12ELi3ELi1ELi2EN4cute5tupleIJNSA_1CILi1EEESD_SD_EEEEENSB_IJNSC_ILi128EEESG_NSB_IJNSC_ILi32EEEEEEEEENS_10bfloat16_tESK_NSA_8TiledMMAINSA_8MMA_AtomIJNSA_20SM100_MMA_F16BF16_SSISK_SK_fLi128ELi128ELNSA_4UMMA5MajorE0ELSP_0ELNSO_7ScaleInE0ELSQ_0EEEEEENSA_6LayoutISE_NSB_IJNSC_ILi0EEESU_SU_EEEEENSB_IJNSA_10UnderscoreESX_SX_EEEEENS7_6detail27Sm100ImplicitGemmTileTraitsINSA_20SM90_TMA_LOAD_IM2COLENSA_14ComposedLayoutINSA_7SwizzleILi2ELi4ELi3EEENSA_18smem_ptr_flag_bitsILi16EEENST_INSB_IJNSC_ILi8EEESH_EEENSB_IJSH_SD_EEEEEEEvEENS11_INSA_13SM90_TMA_LOADES1C_vEEEENS_8epilogue10collective18CollectiveEpilogueINS1H_23Sm100TmaWarpSpecializedILi4ELi2ELi32ELb1ELb0EEEJSJ_NSB_IJNST_ISG_SD_EENST_ISH_SD_EEEEESK_NSB_IJNSB_IJllllEEESD_SU_EEESK_S1Q_NS1H_6fusion15FusionCallbacksIS1L_NS1R_17LinearCombinationISK_fSK_fLNS_15FloatRoundStyleE2EEESJ_S1O_JEEENSA_5SM1004TMEM4LOAD26SM100_TMEM_LOAD_32dp32b32xES12_S1C_NSA_39AutoVectorizingCopyWithAssumedAlignmentILi128EEENSA_21SM90_TMA_STORE_IM2COLES1C_S22_S22_EEEvvEEEEvNT_6ParamsE,(.L_x_191 - _ZN7cutlass13device_kernelINS_4conv6kernel13ConvUniversalINS1_16ConvProblemShapeILNS1_8OperatorE0ELi3EEENS1_10collective14CollectiveConvINS1_47MainloopSm100TmaUmmaWarpSpecializedImplicitGemmILS5_0ELi12ELi3ELi1ELi2EN4cute5tupleIJNSA_1CILi1EEESD_SD_EEEEENSB_IJNSC_ILi128EEESG_NSB_IJNSC_ILi32EEEEEEEEENS_10bfloat16_tESK_NSA_8TiledMMAINSA_8MMA_AtomIJNSA_20SM100_MMA_F16BF16_SSISK_SK_fLi128ELi128ELNSA_4UMMA5MajorE0ELSP_0ELNSO_7ScaleInE0ELSQ_0EEEEEENSA_6LayoutISE_NSB_IJNSC_ILi0EEESU_SU_EEEEENSB_IJNSA_10UnderscoreESX_SX_EEEEENS7_6detail27Sm100ImplicitGemmTileTraitsINSA_20SM90_TMA_LOAD_IM2COLENSA_14ComposedLayoutINSA_7SwizzleILi2ELi4ELi3EEENSA_18smem_ptr_flag_bitsILi16EEENST_INSB_IJNSC_ILi8EEESH_EEENSB_IJSH_SD_EEEEEEEvEENS11_INSA_13SM90_TMA_LOADES1C_vEEEENS_8epilogue10collective18CollectiveEpilogueINS1H_23Sm100TmaWarpSpecializedILi4ELi2ELi32ELb1ELb0EEEJSJ_NSB_IJNST_ISG_SD_EENST_ISH_SD_EEEEESK_NSB_IJNSB_IJllllEEESD_SU_EEESK_S1Q_NS1H_6fusion15FusionCallbacksIS1L_NS1R_17LinearCombinationISK_fSK_fLNS_15FloatRoundStyleE2EEESJ_S1O_JEEENSA_5SM1004TMEM4LOAD26SM100_TMEM_LOAD_32dp32b32xES12_S1C_NSA_39AutoVectorizingCopyWithAssumedAlignmentILi128EEENSA_21SM90_TMA_STORE_IM2COLES1C_S22_S22_EEEvvEEEEvNT_6ParamsE)
        .other          _ZN7cutlass13device_kernelINS_4conv6kernel13ConvUniversalINS1_16ConvProblemShapeILNS1_8OperatorE0ELi3EEENS1_10collective14CollectiveConvINS1_47MainloopSm100TmaUmmaWarpSpecializedImplicitGemmILS5_0ELi12ELi3ELi1ELi2EN4cute5tupleIJNSA_1CILi1EEESD_SD_EEEEENSB_IJNSC_ILi128EEESG_NSB_IJNSC_ILi32EEEEEEEEENS_10bfloat16_tESK_NSA_8TiledMMAINSA_8MMA_AtomIJNSA_20SM100_MMA_F16BF16_SSISK_SK_fLi128ELi128ELNSA_4UMMA5MajorE0ELSP_0ELNSO_7ScaleInE0ELSQ_0EEEEEENSA_6LayoutISE_NSB_IJNSC_ILi0EEESU_SU_EEEEENSB_IJNSA_10UnderscoreESX_SX_EEEEENS7_6detail27Sm100ImplicitGemmTileTraitsINSA_20SM90_TMA_LOAD_IM2COLENSA_14ComposedLayoutINSA_7SwizzleILi2ELi4ELi3EEENSA_18smem_ptr_flag_bitsILi16EEENST_INSB_IJNSC_ILi8EEESH_EEENSB_IJSH_SD_EEEEEEEvEENS11_INSA_13SM90_TMA_LOADES1C_vEEEENS_8epilogue10collective18CollectiveEpilogueINS1H_23Sm100TmaWarpSpecializedILi4ELi2ELi32ELb1ELb0EEEJSJ_NSB_IJNST_ISG_SD_EENST_ISH_SD_EEEEESK_NSB_IJNSB_IJllllEEESD_SU_EEESK_S1Q_NS1H_6fusion15FusionCallbacksIS1L_NS1R_17LinearCombinationISK_fSK_fLNS_15FloatRoundStyleE2EEESJ_S1O_JEEENSA_5SM1004TMEM4LOAD26SM100_TMEM_LOAD_32dp32b32xES12_S1C_NSA_39AutoVectorizingCopyWithAssumedAlignmentILi128EEENSA_21SM90_TMA_STORE_IM2COLES1C_S22_S22_EEEvvEEEEvNT_6ParamsE,@"STO_CUDA_ENTRY STV_DEFAULT"
_ZN7cutlass13device_kernelINS_4conv6kernel13ConvUniversalINS1_16ConvProblemShapeILNS1_8OperatorE0ELi3EEENS1_10collective14CollectiveConvINS1_47MainloopSm100TmaUmmaWarpSpecializedImplicitGemmILS5_0ELi12ELi3ELi1ELi2EN4cute5tupleIJNSA_1CILi1EEESD_SD_EEEEENSB_IJNSC_ILi128EEESG_NSB_IJNSC_ILi32EEEEEEEEENS_10bfloat16_tESK_NSA_8TiledMMAINSA_8MMA_AtomIJNSA_20SM100_MMA_F16BF16_SSISK_SK_fLi128ELi128ELNSA_4UMMA5MajorE0ELSP_0ELNSO_7ScaleInE0ELSQ_0EEEEEENSA_6LayoutISE_NSB_IJNSC_ILi0EEESU_SU_EEEEENSB_IJNSA_10UnderscoreESX_SX_EEEEENS7_6detail27Sm100ImplicitGemmTileTraitsINSA_20SM90_TMA_LOAD_IM2COLENSA_14ComposedLayoutINSA_7SwizzleILi2ELi4ELi3EEENSA_18smem_ptr_flag_bitsILi16EEENST_INSB_IJNSC_ILi8EEESH_EEENSB_IJSH_SD_EEEEEEEvEENS11_INSA_13SM90_TMA_LOADES1C_vEEEENS_8epilogue10collective18CollectiveEpilogueINS1H_23Sm100TmaWarpSpecializedILi4ELi2ELi32ELb1ELb0EEEJSJ_NSB_IJNST_ISG_SD_EENST_ISH_SD_EEEEESK_NSB_IJNSB_IJllllEEESD_SU_EEESK_S1Q_NS1H_6fusion15FusionCallbacksIS1L_NS1R_17LinearCombinationISK_fSK_fLNS_15FloatRoundStyleE2EEESJ_S1O_JEEENSA_5SM1004TMEM4LOAD26SM100_TMEM_LOAD_32dp32b32xES12_S1C_NSA_39AutoVectorizingCopyWithAssumedAlignmentILi128EEENSA_21SM90_TMA_STORE_IM2COLES1C_S22_S22_EEEvvEEEEvNT_6ParamsE:
[----:B------:R-:W1:Y:S01]  /*0000*/  LDC R1, c[0x0][0x37c] ;  /* 0x0000df00ff017b82 */ /* 0x000e620000000800 */
[----:B------:R-:W2:Y:S01]  /*0010*/  S2R R83, SR_TID.X ;  /* 0x0000000000537919 */ /* 0x000ea20000002100 */
[----:B------:R-:W3:Y:S01]  /*0020*/  LDCU.64 UR8, c[0x0][0x990] ;  /* 0x00013200ff0877ac */ /* 0x000ee20008000a00 */
[----:B-1----:R-:W-:Y:S01]  /*0030*/  VIADD R1, R1, 0xfffffff8 ;  /* 0xfffffff801017836 */ /* 0x002fe20000000000 */
[----:B------:R-:W-:Y:S02]  /*0040*/  PRMT R85, RZ, 0x7610, R85 ;  /* 0x00007610ff557816 */ /* 0x000fe40000000055 */
[----:B------:R-:W-:Y:S01]  /*0050*/  ELECT P3, URZ, PT ;  /* 0x0000000000ff782f */ /* 0x000fe20003860000 */
[----:B---3--:R-:W-:-:S04]  /*0060*/  UISETP.NE.U32.AND UP0, UPT, UR8, URZ, UPT ;  /* 0x000000ff0800728c */ /* 0x008fc8000bf05070 */
[----:B------:R-:W-:Y:S01]  /*0070*/  UISETP.NE.AND.EX UP0, UPT, UR9, URZ, UPT, UP0 ;  /* 0x000000ff0900728c */ /* 0x000fe2000bf05300 */
[----:B--2---:R-:W-:-:S05]  /*0080*/  SHF.R.U32.HI R86, RZ, 0x5, R83 ;  /* 0x00000005ff567819 */ /* 0x004fca0000011653 */
[----:B------:R-:W1:Y:S02]  /*0090*/  SHFL.IDX PT, R0, R86, RZ, 0x1f ;  /* 0x00001fff56007589 */ /* 0x000e6400000e0000 */
[----:B-1----:R-:W-:Y:S01]  /*00a0*/  R2UR UR18, R0 ;  /* 0x00000000001272ca */ /* 0x002fe200000e0000 */
[----:B------:R-:W-:-:S14]  /*00b0*/  BRA.U UP0, `(.L_x_0) ;  /* 0x0000000100307547 */ /* 0x000fdc000b800000 */
[----:B------:R-:W1:Y:S02]  /*00c0*/  LDCU.64 UR4, c[0x0][0x988] ;  /* 0x00013100ff0477ac */ /* 0x000e640008000a00 */
[----:B-1----:R-:W-:-:S04]  /*00d0*/  UISETP.NE.U32.AND UP0, UPT, UR4, URZ, UPT ;  /* 0x000000ff0400728c */ /* 0x002fc8000bf05070 */
[----:B------:R-:W-:-:S09]  /*00e0*/  UISETP.NE.AND.EX UP0, UPT, UR5, URZ, UPT, UP0 ;  /* 0x000000ff0500728c */ /* 0x000fd2000bf05300 */
[----:B------:R-:W-:Y:S05]  /*00f0*/  BRA.U !UP0, `(.L_x_1) ;  /* 0x0000000108147547 */ /* 0x000fea000b800000 */
[----:B------:R-:W1:Y:S01]  /*0100*/  LDC.64 R2, c[0x0][0x988] ;  /* 0x00026200ff027b82 */ /* 0x000e620000000a00 */
[----:B------:R-:W1:Y:S02]  /*0110*/  LDCU.64 UR4, c[0x0][0x358] ;  /* 0x00006b00ff0477ac */ /* 0x000e640008000a00 */
[----:B-1----:R1:W5:Y:S01]  /*0120*/  LDG.E R41, desc[UR4][R2.64] ;  /* 0x0000000402297981 */ /* 0x002362000c1e1900 */
[----:B------:R-:W-:Y:S01]  /*0130*/  HFMA2 R85, -RZ, RZ, 0, 5.9604644775390625e-08 ;  /* 0x00000001ff557431 */ /* 0x000fe200000001ff */
[----:B------:R-:W-:Y:S05]  /*0140*/  BRA `(.L_x_0) ;  /* 0x00000000000c7947 */ /* 0x000fea0003800000 */
.L_x_1:
[----:B------:R-:W1:Y:S01]  /*0150*/  LDCU UR4, c[0x0][0x980] ;  /* 0x00013000ff0477ac */ /* 0x000e620008000800 */
[----:B------:R-:W-:Y:S01]  /*0160*/  HFMA2 R85, -RZ, RZ, 0, 5.9604644775390625e-08 ;  /* 0x00000001ff557431 */ /* 0x000fe200000001ff */
[----:B-1----:R-:W-:-:S07]  /*0170*/  MOV R41, UR4 ;  /* 0x0000000400297c02 */ /* 0x002fce0008000f00 */
.L_x_0:
[----:B------:R-:W2:Y:S02]  /*0180*/  LDCU.64 UR4, c[0x0][0x9b0] ;  /* 0x00013600ff0477ac */ /* 0x000ea40008000a00 */
[----:B--2---:R-:W-:-:S04]  /*0190*/  UISETP.NE.U32.AND UP0, UPT, UR4, URZ, UPT ;  /* 0x000000ff0400728c */ /* 0x004fc8000bf05070 */
[----:B------:R-:W-:-:S09]  /*01a0*/  UISETP.NE.AND.EX UP0, UPT, UR5, URZ, UPT, UP0 ;  /* 0x000000ff0500728c */ /* 0x000fd2000bf05300 */
[----:B------:R-:W-:Y:S05]  /*01b0*/  BRA.U UP0, `(.L_x_2) ;  /* 0x0000000100287547 */ /* 0x000fea000b800000 */
[----:B------:R-:W2:Y:S02]  /*01c0*/  LDCU.64 UR4, c[0x0][0x9a8] ;  /* 0x00013500ff0477ac */ /* 0x000ea40008000a00 */
[----:B--2---:R-:W-:-:S04]  /*01d0*/  UISETP.NE.U32.AND UP0, UPT, UR4, URZ, UPT ;  /* 0x000000ff0400728c */ /* 0x004fc8000bf05070 */
[----:B------:R-:W-:-:S09]  /*01e0*/  UISETP.NE.AND.EX UP0, UPT, UR5, URZ, UPT, UP0 ;  /* 0x000000ff0500728c */ /* 0x000fd2000bf05300 */
[----:B------:R-:W-:Y:S05]  /*01f0*/  BRA.U !UP0, `(.L_x_3) ;  /* 0x0000000108107547 */ /* 0x000fea000b800000 */
[----:B------:R-:W2:Y:S01]  /*0200*/  LDC.64 R38, c[0x0][0x9a8] ;  /* 0x00026a00ff267b82 */ /* 0x000ea20000000a00 */
[----:B------:R-:W2:Y:S02]  /*0210*/  LDCU.64 UR4, c[0x0][0x358] ;  /* 0x00006b00ff0477ac */ /* 0x000ea40008000a00 */
[----:B--2---:R2:W5:Y:S01]  /*0220*/  LDG.E R38, desc[UR4][R38.64] ;  /* 0x0000000426267981 */ /* 0x004562000c1e1900 */
[----:B------:R-:W-:Y:S05]  /*0230*/  BRA `(.L_x_2) ;  /* 0x0000000000087947 */ /* 0x000fea0003800000 */
.L_x_3:
[----:B------:R-:W2:Y:S02]  /*0240*/  LDCU UR4, c[0x0][0x9a0] ;  /* 0x00013400ff0477ac */ /* 0x000ea40008000800 */
[----:B--2---:R-:W-:Y:S02]  /*0250*/  MOV R38, UR4 ;  /* 0x0000000400267c02 */ /* 0x004fe40008000f00 */
.L_x_2:
[----:B------:R-:W-:Y:S01]  /*0260*/  IMAD.U32 R0, RZ, RZ, UR18 ;  /* 0x00000012ff007e24 */ /* 0x000fe2000f8e00ff */
[----:B------:R-:W-:Y:S04]  /*0270*/  BSSY.RECONVERGENT B0, `(.L_x_4) ;  /* 0x000000c000007945 */ /* 0x000fe80003800200 */
[C---:B------:R-:W-:Y:S02]  /*0280*/  ISETP.NE.OR P1, PT, R0.reuse, 0x1, !P3 ;  /* 0x000000010000780c */ /* 0x040fe40005f25670 */
[----:B------:R-:W-:-:S11]  /*0290*/  ISETP.NE.OR P0, PT, R0, 0x3, !P3 ;  /* 0x000000030000780c */ /* 0x000fd60005f05670 */
[----:B------:R-:W-:Y:S05]  /*02a0*/  @P1 BRA `(.L_x_5) ;  /* 0x0000000000201947 */ /* 0x000fea0003800000 */
[----:B------:R-:W3:Y:S02]  /*02b0*/  LDCU.64 UR4, c[0x0][0x348] ;  /* 0x00006900ff0477ac */ /* 0x000ee40008000a00 */
[----:B---3--:R-:W-:Y:S02]  /*02c0*/  UIADD3 UR6, UP1, UPT, UR4, 0x80, URZ ;  /* 0x0000008004067890 */ /* 0x008fe4000ff3e0ff */
[----:B------:R-:W-:Y:S02]  /*02d0*/  UIADD3 UR4, UP0, UPT, UR4, 0x200, URZ ;  /* 0x0000020004047890 */ /* 0x000fe4000ff1e0ff */
[----:B------:R-:W-:Y:S02]  /*02e0*/  UIADD3.X UR7, UPT, UPT, URZ, UR5, URZ, UP1, !UPT ;  /* 0x00000005ff077290 */ /* 0x000fe40008ffe4ff */
[----:B------:R-:W-:-:S07]  /*02f0*/  UIADD3.X UR5, UPT, UPT, URZ, UR5, URZ, UP0, !UPT ;  /* 0x00000005ff057290 */ /* 0x000fce00087fe4ff */
[----:B------:R3:W-:Y:S02]  /*0300*/  UTMACCTL.PF [UR6] ;  /* 0x00000000060079b9 */ /* 0x0007e40008040000 */
[----:B------:R3:W-:Y:S02]  /*0310*/  UTMACCTL.PF [UR4] ;  /* 0x00000000040079b9 */ /* 0x0007e40008040000 */
[----:B---3--:R-:W-:Y:S01]  /*0320*/  NOP ;  /* 0x0000000000007918 */ /* 0x008fe20000000000 */
.L_x_5:
[----:B------:R-:W-:Y:S05]  /*0330*/  BSYNC.RECONVERGENT B0 ;  /* 0x0000000000007941 */ /* 0x000fea0003800200 */
.L_x_4:
[----:B------:R-:W-:Y:S04]  /*0340*/  BSSY.RECONVERGENT B0, `(.L_x_6) ;  /* 0x000000a000007945 */ /* 0x000fe80003800200 */
        /* <DEDUP_REMOVED lines=9> */
.L_x_7:
[----:B------:R-:W-:Y:S05]  /*03e0*/  BSYNC.RECONVERGENT B0 ;  /* 0x0000000000007941 */ /* 0x000fea0003800200 */
.L_x_6:
[----:B------:R-:W3:Y:S01]  /*03f0*/  LDCU.64 UR4, c[0x0][0x988] ;  /* 0x00013100ff0477ac */ /* 0x000ee20008000a00 */
[----:B------:R-:W-:Y:S02]  /*0400*/  UISETP.EQ.U32.AND UP2, UPT, UR8, URZ, UPT ;  /* 0x000000ff0800728c */ /* 0x000fe4000bf42070 */
[----:B------:R-:W-:Y:S02]  /*0410*/  UPLOP3.LUT UP3, UPT, UPT, UPT, UPT, 0x80, 0x8 ;  /* 0x000000000008789c */ /* 0x000fe40003f6f070 */
[----:B---3--:R-:W-:-:S04]  /*0420*/  UISETP.NE.U32.AND UP0, UPT, UR4, URZ, UPT ;  /* 0x000000ff0400728c */ /* 0x008fc8000bf05070 */
[----:B------:R-:W-:-:S04]  /*0430*/  UISETP.NE.AND.EX UP1, UPT, UR5, URZ, UPT, UP0 ;  /* 0x000000ff0500728c */ /* 0x000fc8000bf25300 */
[----:B------:R-:W-:-:S04]  /*0440*/  UISETP.EQ.OR.EX UP4, UPT, UR9, URZ, !UP1, UP2 ;  /* 0x000000ff0900728c */ /* 0x000fc8000cf82720 */
[----:B------:R-:W-:-:S06]  /*0450*/  UP2UR UR4, UPR, URZ, 0x10 ;  /* 0x00000010ff047883 */ /* 0x000fcc0008000000 */
[----:B------:R-:W-:Y:S01]  /*0460*/  MOV R93, UR4 ;  /* 0x00000004005d7c02 */ /* 0x000fe20008000f00 */
[----:B------:R-:W-:Y:S06]  /*0470*/  BRA.U !UP4, `(.L_x_8) ;  /* 0x000000010c207547 */ /* 0x000fec000b800000 */
[----:B------:R-:W-:Y:S01]  /*0480*/  UISETP.NE.U32.AND UP2, UPT, UR8, URZ, UPT ;  /* 0x000000ff0800728c */ /* 0x000fe2000bf45070 */
[----:B-----5:R-:W-:Y:S01]  /*0490*/  FSETP.NEU.AND P0, PT, R41, RZ, PT ;  /* 0x000000ff2900720b */ /* 0x020fe20003f0d000 */
[----:B------:R-:W-:Y:S02]  /*04a0*/  USEL UR4, URZ, 0xffffffff, UP1 ;  /* 0xffffffffff047887 */ /* 0x000fe40008800000 */
[----:B------:R-:W-:-:S10]  /*04b0*/  UISETP.NE.AND.EX UP2, UPT, UR9, URZ, UPT, UP2 ;  /* 0x000000ff0900728c */ /* 0x000fd4000bf45320 */
[----:B------:R-:W-:Y:S01]  /*04c0*/  VOTEU.ANY UP0, P0 ;  /* 0x0000000000ff7886 */ /* 0x000fe20000000100 */
[----:B------:R-:W-:-:S04]  /*04d0*/  @!UP2 USEL UR4, URZ, 0xffffffff, UP0 ;  /* 0xffffffffff04a887 */ /* 0x000fc80008000000 */
[----:B------:R-:W-:-:S04]  /*04e0*/  ULOP3.LUT UR4, UR4, 0x1, URZ, 0xc0, !UPT ;  /* 0x0000000104047892 */ /* 0x000fc8000f8ec0ff */
[----:B------:R-:W-:-:S11]  /*04f0*/  UISETP.NE.U32.AND UP3, UPT, UR4, 0x1, UPT ;  /* 0x000000010400788c */ /* 0x000fd6000bf65070 */
.L_x_8:
[----:B-1----:R-:W1:Y:S01]  /*0500*/  SHFL.IDX PT, R2, R86, RZ, 0x1f ;  /* 0x00001fff56027589 */ /* 0x002e6200000e0000 */
[----:B------:R-:W-:-:S04]  /*0510*/  UISETP.NE.AND UP0, UPT, UR18, 0x2, UPT ;  /* 0x000000021200788c */ /* 0x000fc8000bf05270 */
[----:B------:R-:W-:Y:S01]  /*0520*/  USEL UR56, URZ, 0x1, UP0 ;  /* 0x00000001ff387887 */ /* 0x000fe20008000000 */
[----:B-1----:R-:W-:-:S13]  /*0530*/  ISETP.NE.AND P0, PT, R2, RZ, PT ;  /* 0x000000ff0200720c */ /* 0x002fda0003f05270 */
[----:B------:R-:W-:Y:S05]  /*0540*/  @P0 BRA `(.L_x_9) ;  /* 0x0000000000940947 */ /* 0x000fea0003800000 */
[----:B------:R-:W-:Y:S01]  /*0550*/  ELECT P0, URZ, PT ;  /* 0x0000000000ff782f */ /* 0x000fe20003800000 */
[----:B------:R-:W-:-:S12]  /*0560*/  BSSY.RECONVERGENT B0, `(.L_x_9) ;  /* 0x0000023000007945 */ /* 0x000fd80003800200 */
[----:B------:R-:W-:Y:S05]  /*0570*/  @!P0 BRA `(.L_x_10) ;  /* 0x0000000000848947 */ /* 0x000fea0003800000 */
[----:B------:R-:W1:Y:S01]  /*0580*/  S2UR UR4, SR_CgaCtaId ;  /* 0x00000000000479c3 */ /* 0x000e620000008800 */
[----:B------:R-:W-:Y:S01]  /*0590*/  UMOV UR5, 0x400 ;  /* 0x0000040000057882 */ /* 0x000fe20000000000 */
[----:B------:R-:W-:Y:S02]  /*05a0*/  UMOV UR6, 0x1 ;  /* 0x0000000100067882 */ /* 0x000fe40000000000 */
[----:B------:R-:W-:-:S04]  /*05b0*/  UIADD3 UR6, UPT, UPT, -UR6, 0x100000, URZ ;  /* 0x0010000006067890 */ /* 0x000fc8000fffe1ff */
[----:B------:R-:W-:Y:S02]  /*05c0*/  USHF.L.U32 UR7, UR6, 0xb, URZ ;  /* 0x0000000b06077899 */ /* 0x000fe400080006ff */
[----:B------:R-:W-:Y:S02]  /*05d0*/  USHF.L.U32 UR6, UR6, 0x1, URZ ;  /* 0x0000000106067899 */ /* 0x000fe400080006ff */
[----:B-1----:R-:W-:Y:S01]  /*05e0*/  ULEA UR4, UR4, UR5, 0x18 ;  /* 0x0000000504047291 */ /* 0x002fe2000f8ec0ff */
[----:B------:R-:W1:Y:S11]  /*05f0*/  FENCE.VIEW.ASYNC.S ;  /* 0x00000000000073c6 */ /* 0x000e760000000000 */
[----:B-1----:R1:W3:Y:S01]  /*0600*/  SYNCS.EXCH.64 URZ, [UR4], UR6 ;  /* 0x0000000604ff75b2 */ /* 0x0022e20008000100 */
[----:B------:R1:W4:Y:S01]  /*0610*/  SYNCS.EXCH.64 URZ, [UR4+0x60], UR6 ;  /* 0x0000600604ff75b2 */ /* 0x0003220008000100 */
[----:B------:R1:W1:Y:S01]  /*0620*/  SYNCS.EXCH.64 URZ, [UR4+0x8], UR6 ;  /* 0x0000080604ff75b2 */ /* 0x0002620008000100 */
        /* <DEDUP_REMOVED lines=21> */
[----:B---3--:R-:W-:Y:S01]  /*0780*/  NOP ;  /* 0x0000000000007918 */ /* 0x008fe20000000000 */
.L_x_10:
[----:B-1----:R-:W-:Y:S05]  /*0790*/  BSYNC.RECONVERGENT B0 ;  /* 0x0000000000007941 */ /* 0x002fea0003800200 */
.L_x_9:
[----:B------:R-:W1:Y:S01]  /*07a0*/  SHFL.IDX PT, R2, R86, RZ, 0x1f ;  /* 0x00001fff56027589 */ /* 0x000e6200000e0000 */
[----:B------:R-:W-:Y:S01]  /*07b0*/  NOP ;  /* 0x0000000000007918 */ /* 0x000fe20000000000 */
[----:B-1----:R-:W-:-:S13]  /*07c0*/  ISETP.NE.AND P0, PT, R2, 0x1, PT ;  /* 0x000000010200780c */ /* 0x002fda0003f05270 */
[----:B------:R-:W-:Y:S05]  /*07d0*/  @P0 BRA `(.L_x_11) ;  /* 0x0000000000580947 */ /* 0x000fea0003800000 */
[----:B------:R-:W1:Y:S01]  /*07e0*/  S2UR UR4, SR_CgaCtaId ;  /* 0x00000000000479c3 */ /* 0x000e620000008800 */
[----:B------:R-:W-:Y:S01]  /*07f0*/  UMOV UR5, 0x400 ;  /* 0x0000040000057882 */ /* 0x000fe20000000000 */
[----:B------:R-:W-:Y:S01]  /*0800*/  UMOV UR8, 0x20 ;  /* 0x0000002000087882 */ /* 0x000fe20000000000 */
[----:B------:R-:W-:Y:S01]  /*0810*/  UMOV UR6, 0x80 ;  /* 0x0000008000067882 */ /* 0x000fe20000000000 */
[----:B------:R-:W-:-:S04]  /*0820*/  UIADD3 UR8, UPT, UPT, -UR8, 0x100000, URZ ;  /* 0x0010000008087890 */ /* 0x000fc8000fffe1ff */
[----:B------:R-:W-:Y:S02]  /*0830*/  USHF.L.U32 UR9, UR8, 0xb, URZ ;  /* 0x0000000b08097899 */ /* 0x000fe400080006ff */
[----:B------:R-:W-:Y:S02]  /*0840*/  USHF.L.U32 UR8, UR8, 0x1, URZ ;  /* 0x0000000108087899 */ /* 0x000fe400080006ff */
[----:B------:R-:W-:-:S04]  /*0850*/  UIADD3 UR6, UPT, UPT, -UR6, 0x100000, URZ ;  /* 0x0010000006067890 */ /* 0x000fc8000fffe1ff */
[----:B------:R-:W-:Y:S02]  /*0860*/  USHF.L.U32 UR7, UR6, 0xb, URZ ;  /* 0x0000000b06077899 */ /* 0x000fe400080006ff */
[----:B------:R-:W-:Y:S01]  /*0870*/  USHF.L.U32 UR6, UR6, 0x1, URZ ;  /* 0x0000000106067899 */ /* 0x000fe200080006ff */
[----:B------:R-:W-:Y:S01]  /*0880*/  ELECT P0, URZ, PT ;  /* 0x0000000000ff782f */ /* 0x000fe20003800000 */
[----:B-1----:R-:W-:Y:S01]  /*0890*/  ULEA UR4, UR4, UR5, 0x18 ;  /* 0x0000000504047291 */ /* 0x002fe2000f8ec0ff */
[----:B------:R-:W1:Y:S11]  /*08a0*/  FENCE.VIEW.ASYNC.S ;  /* 0x00000000000073c6 */ /* 0x000e760000000000 */
[----:B-1----:R1:W3:Y:S01]  /*08b0*/  SYNCS.EXCH.64 URZ, [UR4+0xc0], UR8 ;  /* 0x0000c00804ff75b2 */ /* 0x0022e20008000100 */
[----:B------:R1:W1:Y:S01]  /*08c0*/  SYNCS.EXCH.64 URZ, [UR4+0xe0], UR6 ;  /* 0x0000e00604ff75b2 */ /* 0x0002620008000100 */
[----:B------:R1:W1:Y:S01]  /*08d0*/  SYNCS.EXCH.64 URZ, [UR4+0xc8], UR8 ;  /* 0x0000c80804ff75b2 */ /* 0x0002620008000100 */
[----:B------:R1:W1:Y:S01]  /*08e0*/  SYNCS.EXCH.64 URZ, [UR4+0xe8], UR6 ;  /* 0x0000e80604ff75b2 */ /* 0x0002620008000100 */
[----:B------:R1:W1:Y:S01]  /*08f0*/  SYNCS.EXCH.64 URZ, [UR4+0xd0], UR8 ;  /* 0x0000d00804ff75b2 */ /* 0x0002620008000100 */
[----:B------:R1:W1:Y:S01]  /*0900*/  SYNCS.EXCH.64 URZ, [UR4+0xf0], UR6 ;  /* 0x0000f00604ff75b2 */ /* 0x0002620008000100 */
[----:B------:R1:W1:Y:S01]  /*0910*/  SYNCS.EXCH.64 URZ, [UR4+0xd8], UR8 ;  /* 0x0000d80804ff75b2 */ /* 0x0002620008000100 */
[----:B------:R1:W1:Y:S01]  /*0920*/  SYNCS.EXCH.64 URZ, [UR4+0xf8], UR6 ;  /* 0x0000f80604ff75b2 */ /* 0x0002620008000100 */
[----:B------:R-:W-:Y:S01]  /*0930*/  NOP ;  /* 0x0000000000007918 */ /* 0x000fe20000000000 */
.L_x_11:
[----:B------:R-:W2:Y:S01]  /*0940*/  SHFL.IDX PT, R2, R86, RZ, 0x1f ;  /* 0x00001fff56027589 */ /* 0x000ea200000e0000 */
[----:B------:R-:W-:Y:S01]  /*0950*/  NOP ;  /* 0x0000000000007918 */ /* 0x000fe20000000000 */
[----:B--2---:R-:W-:-:S13]  /*0960*/  ISETP.NE.AND P0, PT, R2, 0x3, PT ;  /* 0x000000030200780c */ /* 0x004fda0003f05270 */
[----:B------:R-:W-:Y:S05]  /*0970*/  @P0 BRA `(.L_x_12) ;  /* 0x0000000000300947 */ /* 0x000fea0003800000 */
[----:B-1----:R-:W1:Y:S01]  /*0980*/  S2UR UR4, SR_CgaCtaId ;  /* 0x00000000000479c3 */ /* 0x002e620000008800 */
[----:B------:R-:W-:Y:S01]  /*0990*/  UMOV UR6, 0x400 ;  /* 0x0000040000067882 */ /* 0x000fe20000000000 */
[----:B------:R-:W-:Y:S01]  /*09a0*/  UMOV UR5, 0x20 ;  /* 0x0000002000057882 */ /* 0x000fe20000000000 */
[----:B------:R-:W-:Y:S01]  /*09b0*/  ELECT P0, URZ, PT ;  /* 0x0000000000ff782f */ /* 0x000fe20003800000 */
[----:B-1----:R-:W-:Y:S02]  /*09c0*/  ULEA UR6, UR4, UR6, 0x18 ;  /* 0x0000000604067291 */ /* 0x002fe4000f8ec0ff */
[----:B------:R-:W-:-:S04]  /*09d0*/  UIADD3 UR4, UPT, UPT, -UR5, 0x100000, URZ ;  /* 0x0010000005047890 */ /* 0x000fc8000fffe1ff */
[----:B------:R-:W-:Y:S02]  /*09e0*/  USHF.L.U32 UR5, UR4, 0xb, URZ ;  /* 0x0000000b04057899 */ /* 0x000fe400080006ff */
[----:B------:R-:W-:Y:S01]  /*09f0*/  USHF.L.U32 UR4, UR4, 0x1, URZ ;  /* 0x0000000104047899 */ /* 0x000fe200080006ff */
[----:B------:R-:W1:Y:S11]  /*0a00*/  FENCE.VIEW.ASYNC.S ;  /* 0x00000000000073c6 */ /* 0x000e760000000000 */
[----:B-1----:R2:W1:Y:S01]  /*0a10*/  SYNCS.EXCH.64 URZ, [UR6+0x100], UR4 ;  /* 0x0001000406ff75b2 */ /* 0x0024620008000100 */
[----:B------:R2:W1:Y:S02]  /*0a20*/  SYNCS.EXCH.64 URZ, [UR6+0x108], UR4 ;  /* 0x0001080406ff75b2 */ /* 0x0004640008000100 */
[----:B--2---:R-:W-:Y:S01]  /*0a30*/  NOP ;  /* 0x0000000000007918 */ /* 0x004fe20000000000 */
.L_x_12:
[----:B------:R-:W2:Y:S01]  /*0a40*/  SHFL.IDX PT, R2, R86, RZ, 0x1f ;  /* 0x00001fff56027589 */ /* 0x000ea200000e0000 */
[----:B------:R-:W-:Y:S01]  /*0a50*/  NOP ;  /* 0x0000000000007918 */ /* 0x000fe20000000000 */
[----:B--2---:R-:W-:-:S13]  /*0a60*/  ISETP.NE.AND P0, PT, R2, 0x4, PT ;  /* 0x000000040200780c */ /* 0x004fda0003f05270 */
[----:B------:R-:W-:Y:S05]  /*0a70*/  @P0 BRA `(.L_x_13) ;  /* 0x0000000000440947 */ /* 0x000fea0003800000 */
[----:B-1----:R-:W1:Y:S01]  /*0a80*/  S2UR UR6, SR_CgaCtaId ;  /* 0x00000000000679c3 */ /* 0x002e620000008800 */
[----:B------:R-:W-:Y:S01]  /*0a90*/  UMOV UR4, 0x100 ;  /* 0x0000010000047882 */ /* 0x000fe20000000000 */
[----:B------:R-:W-:Y:S01]  /*0aa0*/  UMOV UR5, 0x400 ;  /* 0x0000040000057882 */ /* 0x000fe20000000000 */
[----:B------:R-:W-:Y:S01]  /*0ab0*/  USEL UR4, UR4, 0xe0, UP3 ;  /* 0x000000e004047887 */ /* 0x000fe20009800000 */
[----:B------:R-:W-:Y:S01]  /*0ac0*/  UMOV UR8, 0x1 ;  /* 0x0000000100087882 */ /* 0x000fe20000000000 */
[----:B------:R-:W-:Y:S01]  /*0ad0*/  ELECT P0, URZ, PT ;  /* 0x0000000000ff782f */ /* 0x000fe20003800000 */
[----:B------:R-:W-:-:S04]  /*0ae0*/  UIADD3 UR8, UPT, UPT, -UR8, 0x100000, URZ ;  /* 0x0010000008087890 */ /* 0x000fc8000fffe1ff */
[----:B------:R-:W-:Y:S02]  /*0af0*/  USHF.L.U32 UR9, UR8, 0xb, URZ ;  /* 0x0000000b08097899 */ /* 0x000fe400080006ff */
[----:B------:R-:W-:Y:S02]  /*0b00*/  USHF.L.U32 UR8, UR8, 0x1, URZ ;  /* 0x0000000108087899 */ /* 0x000fe400080006ff */
[----:B-1----:R-:W-:Y:S02]  /*0b10*/  ULEA UR6, UR6, UR5, 0x18 ;  /* 0x0000000506067291 */ /* 0x002fe4000f8ec0ff */
[----:B------:R-:W-:-:S04]  /*0b20*/  UIADD3 UR4, UPT, UPT, -UR4, 0x100000, URZ ;  /* 0x0010000004047890 */ /* 0x000fc8000fffe1ff */
[----:B------:R-:W-:Y:S02]  /*0b30*/  USHF.L.U32 UR5, UR4, 0xb, URZ ;  /* 0x0000000b04057899 */ /* 0x000fe400080006ff */
[----:B------:R-:W-:Y:S01]  /*0b40*/  USHF.L.U32 UR4, UR4, 0x1, URZ ;  /* 0x0000000104047899 */ /* 0x000fe200080006ff */
[----:B------:R-:W1:Y:S03]  /*0b50*/  FENCE.VIEW.ASYNC.S ;  /* 0x00000000000073c6 */ /* 0x000e660000000000 */
[----:B-1----:R2:W1:Y:S08]  /*0b60*/  SYNCS.EXCH.64 URZ, [UR6+0x110], UR8 ;  /* 0x0001100806ff75b2 */ /* 0x0024700008000100 */
[----:B------:R2:W1:Y:S02]  /*0b70*/  SYNCS.EXCH.64 URZ, [UR6+0x118], UR4 ;  /* 0x0001180406ff75b2 */ /* 0x0004640008000100 */
[----:B--2---:R-:W-:Y:S01]  /*0b80*/  NOP ;  /* 0x0000000000007918 */ /* 0x004fe20000000000 */
.L_x_13:
[----:B------:R-:W2:Y:S01]  /*0b90*/  SHFL.IDX PT, R2, R86, RZ, 0x1f ;  /* 0x00001fff56027589 */ /* 0x000ea200000e0000 */
[----:B------:R-:W1:Y:S01]  /*0ba0*/  S2UR UR51, SR_CTAID.X ;  /* 0x00000000003379c3 */ /* 0x000e620000002500 */
[----:B------:R-:W-:-:S07]  /*0bb0*/  NOP ;  /* 0x0000000000007918 */ /* 0x000fce0000000000 */
[----:B------:R-:W1:Y:S01]  /*0bc0*/  S2UR UR24, SR_CTAID.Y ;  /* 0x00000000001879c3 */ /* 0x000e620000002600 */
[----:B--2---:R-:W-:-:S13]  /*0bd0*/  ISETP.NE.AND P0, PT, R2, 0x5, PT ;  /* 0x000000050200780c */ /* 0x004fda0003f05270 */
[----:B-1----:R-:W-:Y:S05]  /*0be0*/  @P0 BRA `(.L_x_14) ;  /* 0x0000000000480947 */ /* 0x002fea0003800000 */
        /* <DEDUP_REMOVED lines=13> */
[----:B-1----:R1:W2:Y:S01]  /*0cc0*/  SYNCS.EXCH.64 URZ, [UR4+0x120], UR8 ;  /* 0x0001200804ff75b2 */ /* 0x0022a20008000100 */
[----:B------:R1:W1:Y:S01]  /*0cd0*/  SYNCS.EXCH.64 URZ, [UR4+0x130], UR6 ;  /* 0x0001300604ff75b2 */ /* 0x0002620008000100 */
[----:B------:R1:W1:Y:S01]  /*0ce0*/  SYNCS.EXCH.64 URZ, [UR4+0x128], UR8 ;  /* 0x0001280804ff75b2 */ /* 0x0002620008000100 */
[----:B------:R1:W1:Y:S01]  /*0cf0*/  SYNCS.EXCH.64 URZ, [UR4+0x138], UR6 ;  /* 0x0001380604ff75b2 */ /* 0x0002620008000100 */
[----:B------:R-:W-:Y:S01]  /*0d00*/  NOP ;  /* 0x0000000000007918 */ /* 0x000fe20000000000 */
.L_x_14:
[----:B------:R-:W-:-:S05]  /*0d10*/  CS2R.32 R78, SR_CgaSize ;  /* 0x00000000004e7805 */ /* 0x000fca0000008a00 */
[----:B------:R-:W-:-:S05]  /*0d20*/  IMAD R78, R78, -0xa0, RZ ;  /* 0xffffff604e4e7824 */ /* 0x000fca00078e02ff */
[----:B------:R-:W-:-:S14]  /*0d30*/  R2UR UR5, R78 ;  /* 0x000000004e0572ca */ /* 0x000fdc00000e0000 */
[----:B------:R-:W3:Y:S01]  /*0d40*/  LDCU UR5, c[0x0][UR5+0x2b0] ;  /* 0x00005600050577ac */ /* 0x000ee20008000800 */
[----:B------:R-:W-:Y:S02]  /*0d50*/  I2FP.F32.U32 R78, UR51 ;  /* 0x00000033004e7c45 */ /* 0x000fe40008201000 */
[----:B------:R-:W-:-:S05]  /*0d60*/  CS2R.32 R3, SR_CgaSize ;  /* 0x0000000000037805 */ /* 0x000fca0000008a00 */
[----:B------:R-:W-:-:S06]  /*0d70*/  IMAD R3, R3, -0xa0, RZ ;  /* 0xffffff6003037824 */ /* 0x000fcc00078e02ff */
[----:B------:R-:W4:Y:S01]  /*0d80*/  LDC R3, c[0x0][R3+0x2a0] ;  /* 0x0000a80003037b82 */ /* 0x000f220000000800 */
[----:B------:R-:W-:Y:S02]  /*0d90*/  I2FP.F32.U32 R77, UR24 ;  /* 0x00000018004d7c45 */ /* 0x000fe40008201000 */
[----:B------:R-:W-:-:S05]  /*0da0*/  CS2R.32 R2, SR_CgaSize ;  /* 0x0000000000027805 */ /* 0x000fca0000008a00 */
[----:B------:R-:W-:-:S05]  /*0db0*/  IMAD R2, R2, -0xa0, RZ ;  /* 0xffffff6002027824 */ /* 0x000fca00078e02ff */
[----:B-1----:R-:W-:-:S14]  /*0dc0*/  R2UR UR4, R2 ;  /* 0x00000000020472ca */ /* 0x002fdc00000e0000 */
[----:B------:R-:W1:Y:S01]  /*0dd0*/  LDCU UR4, c[0x0][UR4+0x2b4] ;  /* 0x00005680040477ac */ /* 0x000e620008000800 */
[----:B------:R-:W-:Y:S01]  /*0de0*/  NOP ;  /* 0x0000000000007918 */ /* 0x000fe20000000000 */
[----:B------:R-:W2:Y:S01]  /*0df0*/  LDCU UR19, c[0x0][0xc24] ;  /* 0x00018480ff1377ac */ /* 0x000ea20008000800 */
[----:B------:R-:W-:-:S05]  /*0e00*/  CS2R.32 R2, SR_CgaSize ;  /* 0x0000000000027805 */ /* 0x000fca0000008a00 */
[----:B------:R-:W-:-:S06]  /*0e10*/  IMAD R2, R2, -0xa0, RZ ;  /* 0xffffff6002027824 */ /* 0x000fcc00078e02ff */
[----:B------:R-:W4:Y:S01]  /*0e20*/  LDC R2, c[0x0][R2+0x2a4] ;  /* 0x0000a90002027b82 */ /* 0x000f220000000800 */
[----:B---3--:R-:W-:-:S07]  /*0e30*/  FMUL R78, R78, UR5 ;  /* 0x000000054e4e7c20 */ /* 0x008fce0008400000 */
[----:B------:R-:W3:Y:S01]  /*0e40*/  S2UR UR52, SR_CTAID.Z ;  /* 0x00000000003479c3 */ /* 0x000ee20000002700 */
[----:B-1----:R-:W-:Y:S01]  /*0e50*/  FMUL R77, R77, UR4 ;  /* 0x000000044d4d7c20 */ /* 0x002fe20008400000 */
[----:B------:R-:W1:Y:S01]  /*0e60*/  F2I.U32.TRUNC.NTZ R78, R78 ;  /* 0x0000004e004e7305 */ /* 0x000e62000020f000 */
[----:B--2---:R-:W-:-:S07]  /*0e70*/  UISETP.GE.AND UP0, UPT, UR19, 0x1, UPT ;  /* 0x000000011300788c */ /* 0x004fce000bf06270 */
[----:B------:R-:W2:Y:S01]  /*0e80*/  F2I.U32.TRUNC.NTZ R77, R77 ;  /* 0x0000004d004d7305 */ /* 0x000ea2000020f000 */
[----:B-1----:R-:W-:-:S05]  /*0e90*/  IADD3 R78, PT, PT, -R78, RZ, RZ ;  /* 0x000000ff4e4e7210 */ /* 0x002fca0007ffe1ff */
[----:B----4-:R-:W-:Y:S01]  /*0ea0*/  IMAD R78, R3, R78, UR51 ;  /* 0x00000033034e7e24 */ /* 0x010fe2000f8e024e */
[----:B--2---:R-:W-:-:S05]  /*0eb0*/  IADD3 R77, PT, PT, -R77, RZ, RZ ;  /* 0x000000ff4d4d7210 */ /* 0x004fca0007ffe1ff */
[----:B------:R-:W-:Y:S01]  /*0ec0*/  IMAD R77, R2, R77, UR24 ;  /* 0x00000018024d7e24 */ /* 0x000fe2000f8e024d */
[----:B------:R-:W-:Y:S06]  /*0ed0*/  BAR.SYNC.DEFER_BLOCKING 0x0 ;  /* 0x0000000000007b1d */ /* 0x000fec0000010000 */
[----:B---3--:R-:W-:Y:S05]  /*0ee0*/  BRA.U !UP0, `(.L_x_15) ;  /* 0x0000000108d47547 */ /* 0x008fea000b800000 */
[----:B------:R-:W1:Y:S01]  /*0ef0*/  LDCU.128 UR20, c[0x0][0xc10] ;  /* 0x00018200ff1477ac */ /* 0x000e620008000c00 */
[----:B------:R-:W2:Y:S01]  /*0f00*/  LDCU UR6, c[0x0][0x370] ;  /* 0x00006e00ff0677ac */ /* 0x000ea20008000800 */
[----:B------:R-:W3:Y:S01]  /*0f10*/  LDCU UR4, c[0x0][0x374] ;  /* 0x00006e80ff0477ac */ /* 0x000ee20008000800 */
[----:B------:R-:W4:Y:S01]  /*0f20*/  LDCU UR25, c[0x0][0xc0c] ;  /* 0x00018180ff1977ac */ /* 0x000f220008000800 */
[----:B------:R-:W4:Y:S01]  /*0f30*/  LDCU UR5, c[0x0][0xc20] ;  /* 0x00018400ff0577ac */ /* 0x000f220008000800 */
[----:B------:R-:W4:Y:S01]  /*0f40*/  LDCU.64 UR16, c[0x0][0xc28] ;  /* 0x00018500ff1077ac */ /* 0x000f220008000a00 */
[----:B-1----:R-:W-:Y:S02]  /*0f50*/  UISETP.NE.AND UP0, UPT, UR22, 0x1, UPT ;  /* 0x000000011600788c */ /* 0x002fe4000bf05270 */
[----:B---3--:R-:W-:Y:S02]  /*0f60*/  UIMAD.WIDE.U32 UR8, UR4, UR23, URZ ;  /* 0x00000017040872a5 */ /* 0x008fe4000f8e00ff */
[----:B--2---:R-:W-:-:S02]  /*0f70*/  UIMAD.WIDE.U32 UR10, UR6, UR20, URZ ;  /* 0x00000014060a72a5 */ /* 0x004fc4000f8e00ff */
[----:B----4-:R-:W-:Y:S02]  /*0f80*/  UISETP.NE.AND UP2, UPT, UR25, 0x1, UPT ;  /* 0x000000011900788c */ /* 0x010fe4000bf45270 */
[----:B------:R-:W-:Y:S01]  /*0f90*/  UISETP.NE.AND UP4, UPT, UR19, 0x1, UPT ;  /* 0x000000011300788c */ /* 0x000fe2000bf85270 */
[----:B------:R-:W-:Y:S02]  /*0fa0*/  UMOV UR8, UR9 ;  /* 0x0000000900087c82 */ /* 0x000fe40008000000 */
[----:B------:R-:W-:Y:S01]  /*0fb0*/  UMOV UR10, UR11 ;  /* 0x0000000b000a7c82 */ /* 0x000fe20008000000 */
[----:B------:R-:W-:Y:S02]  /*0fc0*/  @UP0 USHF.R.U32.HI UR4, URZ, UR5, UR8 ;  /* 0x00000005ff040299 */ /* 0x000fe40008011608 */
[----:B------:R-:W-:Y:S02]  /*0fd0*/  UIMAD.WIDE.U32 UR12, UR24, UR23, URZ ;  /* 0x00000017180c72a5 */ /* 0x000fe4000f8e00ff */
[----:B------:R-:W-:-:S02]  /*0fe0*/  UIMAD.WIDE.U32 UR8, UR4, UR16, URZ ;  /* 0x00000010040872a5 */ /* 0x000fc4000f8e00ff */
[----:B------:R-:W-:Y:S02]  /*0ff0*/  @UP2 USHF.R.U32.HI UR6, URZ, UR21, UR10 ;  /* 0x00000015ff062299 */ /* 0x000fe4000801160a */
[----:B------:R-:W-:Y:S02]  /*1000*/  UIMAD.WIDE.U32 UR14, UR51, UR20, URZ ;  /* 0x00000014330e72a5 */ /* 0x000fe4000f8e00ff */
[----:B------:R-:W-:Y:S01]  /*1010*/  UIMAD.WIDE.U32 UR10, UR6, UR16, URZ ;  /* 0x00000010060a72a5 */ /* 0x000fe2000f8e00ff */
[----:B------:R-:W-:Y:S01]  /*1020*/  UMOV UR12, UR13 ;  /* 0x0000000d000c7c82 */ /* 0x000fe20008000000 */
[----:B------:R-:W-:Y:S01]  /*1030*/  UMOV UR8, UR9 ;  /* 0x0000000900087c82 */ /* 0x000fe20008000000 */
[----:B------:R-:W-:Y:S02]  /*1040*/  USHF.R.U32.HI UR12, URZ, UR5, UR12 ;  /* 0x00000005ff0c7299 */ /* 0x000fe4000801160c */
[----:B------:R-:W-:Y:S01]  /*1050*/  @UP4 USHF.R.U32.HI UR4, URZ, UR17, UR8 ;  /* 0x00000011ff044299 */ /* 0x000fe20008011608 */
[----:B------:R-:W-:Y:S01]  /*1060*/  UMOV UR14, UR15 ;  /* 0x0000000f000e7c82 */ /* 0x000fe20008000000 */
[----:B------:R-:W-:Y:S01]  /*1070*/  UMOV UR10, UR11 ;  /* 0x0000000b000a7c82 */ /* 0x000fe20008000000 */
[----:B------:R-:W-:-:S02]  /*1080*/  USHF.R.U32.HI UR14, URZ, UR21, UR14 ;  /* 0x00000015ff0e7299 */ /* 0x000fc4000801160e */
[----:B------:R-:W-:Y:S02]  /*1090*/  USEL UR5, UR24, UR12, !UP0 ;  /* 0x0000000c18057287 */ /* 0x000fe4000c000000 */
[----:B------:R-:W-:Y:S02]  /*10a0*/  @UP4 USHF.R.U32.HI UR6, URZ, UR17, UR10 ;  /* 0x00000011ff064299 */ /* 0x000fe4000801160a */
[----:B------:R-:W-:Y:S02]  /*10b0*/  UIMAD UR7, UR4, UR19, URZ ;  /* 0x00000013040772a4 */ /* 0x000fe4000f8e02ff */
[----:B------:R-:W-:Y:S02]  /*10c0*/  USEL UR4, UR51, UR14, !UP2 ;  /* 0x0000000e33047287 */ /* 0x000fe4000d000000 */
[----:B------:R-:W-:Y:S02]  /*10d0*/  UIMAD UR10, UR6, UR19, URZ ;  /* 0x00000013060a72a4 */ /* 0x000fe4000f8e02ff */
[----:B------:R-:W-:-:S02]  /*10e0*/  UISETP.GE.AND UP0, UPT, UR5, UR7, UPT ;  /* 0x000000070500728c */ /* 0x000fc4000bf06270 */
[----:B------:R-:W-:Y:S02]  /*10f0*/  UIMAD.WIDE.U32 UR8, UR5, UR16, URZ ;  /* 0x00000010050872a5 */ /* 0x000fe4000f8e00ff */
[----:B------:R-:W-:Y:S02]  /*1100*/  UISETP.GE.OR UP0, UPT, UR4, UR10, UP0 ;  /* 0x0000000a0400728c */ /* 0x000fe40008706670 */
[----:B------:R-:W-:Y:S02]  /*1110*/  UIMAD.WIDE.U32 UR10, UR4, UR16, URZ ;  /* 0x00000010040a72a5 */ /* 0x000fe4000f8e00ff */
[----:B------:R-:W-:Y:S01]  /*1120*/  UIADD3 UR10, UPT, UPT, -UR4, URZ, URZ ;  /* 0x000000ff040a7290 */ /* 0x000fe2000fffe1ff */
[----:B------:R-:W-:Y:S01]  /*1130*/  UMOV UR8, UR9 ;  /* 0x0000000900087c82 */ /* 0x000fe20008000000 */
[----:B------:R-:W-:Y:S02]  /*1140*/  UIADD3 UR9, UPT, UPT, -UR5, URZ, URZ ;  /* 0x000000ff05097290 */ /* 0x000fe4000fffe1ff */
[----:B------:R-:W-:-:S03]  /*1150*/  USHF.R.U32.HI UR8, URZ, UR17, UR8 ;  /* 0x00000011ff087299 */ /* 0x000fc60008011608 */
[----:B------:R-:W-:Y:S01]  /*1160*/  @!UP0 UMOV UR7, UR11 ;  /* 0x0000000b00078c82 */ /* 0x000fe20008000000 */
[----:B------:R-:W-:Y:S02]  /*1170*/  UIMAD UR24, UR22, UR9, UR24 ;  /* 0x00000009161872a4 */ /* 0x000fe4000f8e0218 */
[----:B------:R-:W-:Y:S02]  /*1180*/  USEL UR8, UR5, UR8, !UP4 ;  /* 0x0000000805087287 */ /* 0x000fe4000e000000 */
[----:B------:R-:W-:Y:S02]  /*1190*/  @!UP0 USHF.R.U32.HI UR7, URZ, UR17, UR7 ;  /* 0x00000011ff078299 */ /* 0x000fe40008011607 */
[----:B------:R-:W-:Y:S02]  /*11a0*/  UIADD3 UR9, UPT, UPT, -UR8, URZ, URZ ;  /* 0x000000ff08097290 */ /* 0x000fe4000fffe1ff */
[----:B------:R-:W-:Y:S02]  /*11b0*/  @!UP0 USEL UR7, UR4, UR7, !UP4 ;  /* 0x0000000704078287 */ /* 0x000fe4000e000000 */
[----:B------:R-:W-:-:S02]  /*11c0*/  UIMAD UR9, UR19, UR9, UR5 ;  /* 0x00000009130972a4 */ /* 0x000fc4000f8e0205 */
[----:B------:R-:W-:Y:S02]  /*11d0*/  @!UP0 UIADD3 UR8, UPT, UPT, UR8, -UR7, URZ ;  /* 0x8000000708088290 */ /* 0x000fe4000fffe0ff */
[----:B------:R-:W-:Y:S02]  /*11e0*/  @!UP0 UIMAD UR7, UR9, UR6, UR7 ;  /* 0x00000006090782a4 */ /* 0x000fe4000f8e0207 */
[----:B------:R-:W-:Y:S02]  /*11f0*/  @!UP0 UIMAD UR5, UR8, UR19, UR4 ;  /* 0x00000013080582a4 */ /* 0x000fe4000f8e0204 */
[----:B------:R-:W-:Y:S02]  /*1200*/  UIMAD UR6, UR25, UR10, UR51 ;  /* 0x0000000a190672a4 */ /* 0x000fe4000f8e0233 */
[----:B------:R-:W-:Y:S01]  /*1210*/  UIMAD UR24, UR5, UR22, UR24 ;  /* 0x00000016051872a4 */ /* 0x000fe2000f8e0218 */
[----:B------:R-:W-:Y:S02]  /*1220*/  @!UP0 UMOV UR4, UR7 ;  /* 0x0000000700048c82 */ /* 0x000fe40008000000 */
[----:B------:R-:W-:-:S12]  /*1230*/  UIMAD UR51, UR4, UR25, UR6 ;  /* 0x00000019043372a4 */ /* 0x000fd8000f8e0206 */
.L_x_15:
[----:B------:R-:W1:Y:S02]  /*1240*/  LDCU UR4, c[0x0][0xc30] ;  /* 0x00018600ff0477ac */ /* 0x000e640008000800 */
[----:B-1----:R-:W-:-:S09]  /*1250*/  UISETP.NE.AND UP0, UPT, UR4, 0x1, UPT ;  /* 0x000000010400788c */ /* 0x002fd2000bf05270 */
[----:B------:R-:W-:Y:S05]  /*1260*/  BRA.U UP0, `(.L_x_16) ;  /* 0x0000000100447547 */ /* 0x000fea000b800000 */
[----:B------:R-:W1:Y:S01]  /*1270*/  LDCU.128 UR8, c[0x0][0xc10] ;  /* 0x00018200ff0877ac */ /* 0x000e620008000c00 */
[----:B------:R-:W2:Y:S01]  /*1280*/  LDCU UR12, c[0x0][0xc0c] ;  /* 0x00018180ff0c77ac */ /* 0x000ea20008000800 */
[----:B------:R-:W3:Y:S01]  /*1290*/  LDCU UR13, c[0x0][0xc20] ;  /* 0x00018400ff0d77ac */ /* 0x000ee20008000800 */
[----:B-1----:R-:W-:Y:S02]  /*12a0*/  UIMAD.WIDE.U32 UR6, UR51, UR8, URZ ;  /* 0x00000008330672a5 */ /* 0x002fe4000f8e00ff */
[----:B------:R-:W-:Y:S02]  /*12b0*/  UIMAD.WIDE.U32 UR4, UR24, UR11, URZ ;  /* 0x0000000b180472a5 */ /* 0x000fe4000f8e00ff */
[----:B--2---:R-:W-:Y:S02]  /*12c0*/  UISETP.NE.AND UP2, UPT, UR12, 0x1, UPT ;  /* 0x000000010c00788c */ /* 0x004fe4000bf45270 */
[----:B------:R-:W-:Y:S01]  /*12d0*/  UISETP.NE.AND UP0, UPT, UR10, 0x1, UPT ;  /* 0x000000010a00788c */ /* 0x000fe2000bf05270 */
[----:B------:R-:W-:-:S02]  /*12e0*/  UMOV UR6, UR7 ;  /* 0x0000000700067c82 */ /* 0x000fc40008000000 */
[----:B------:R-:W-:Y:S01]  /*12f0*/  UMOV UR4, UR5 ;  /* 0x0000000500047c82 */ /* 0x000fe20008000000 */
[----:B------:R-:W-:Y:S02]  /*1300*/  USHF.R.U32.HI UR6, URZ, UR9, UR6 ;  /* 0x00000009ff067299 */ /* 0x000fe40008011606 */
[----:B---3--:R-:W-:Y:S02]  /*1310*/  USHF.R.U32.HI UR4, URZ, UR13, UR4 ;  /* 0x0000000dff047299 */ /* 0x008fe40008011604 */
[----:B------:R-:W-:Y:S02]  /*1320*/  USEL UR5, UR51, UR6, !UP2 ;  /* 0x0000000633057287 */ /* 0x000fe4000d000000 */
[----:B------:R-:W-:-:S04]  /*1330*/  USEL UR4, UR24, UR4, !UP0 ;  /* 0x0000000418047287 */ /* 0x000fc8000c000000 */
[----:B------:R-:W-:Y:S02]  /*1340*/  UIADD3 UR6, UPT, UPT, UR5, -UR4, URZ ;  /* 0x8000000405067290 */ /* 0x000fe4000fffe0ff */
[----:B------:R-:W-:Y:S02]  /*1350*/  UIADD3 UR4, UPT, UPT, -UR5, UR4, URZ ;  /* 0x0000000405047290 */ /* 0x000fe4000fffe1ff */
[----:B------:R-:W-:Y:S02]  /*1360*/  UIMAD UR24, UR6, UR10, UR24 ;  /* 0x0000000a061872a4 */ /* 0x000fe4000f8e0218 */
[----:B------:R-:W-:-:S12]  /*1370*/  UIMAD UR51, UR4, UR12, UR51 ;  /* 0x0000000c043372a4 */ /* 0x000fd8000f8e0233 */
.L_x_16:
[----:B------:R-:W-:Y:S01]  /*1380*/  BAR.SYNC.DEFER_BLOCKING 0x0 ;  /* 0x0000000000007b1d */ /* 0x000fe20000010000 */
[----:B------:R-:W-:Y:S01]  /*1390*/  UISETP.NE.AND UP0, UPT, UR18, 0x2, UPT ;  /* 0x000000021200788c */ /* 0x000fe2000bf05270 */
[----:B------:R-:W-:Y:S02]  /*13a0*/  ISETP.NE.OR P3, PT, R0, 0x2, !P3 ;  /* 0x000000020000780c */ /* 0x000fe40005f65670 */
[----:B------:R-:W-:Y:S02]  /*13b0*/  LOP3.LUT R0, R83, 0x1f, RZ, 0xc0, !PT ;  /* 0x0000001f53007812 */ /* 0x000fe400078ec0ff */
[----:B------:R-:W1:Y:S04]  /*13c0*/  LDCU UR39, c[0x0][0xc24] ;  /* 0x00018480ff2777ac */ /* 0x000e680008000800 */
[----:B------:R-:W-:Y:S05]  /*13d0*/  BRA.U UP0, `(.L_x_17) ;  /* 0x0000001d00707547 */ /* 0x000fea000b800000 */
[----:B------:R-:W2:Y:S01]  /*13e0*/  LDCU UR5, c[0x0][0x388] ;  /* 0x00007100ff0577ac */ /* 0x000ea20008000800 */
[----:B------:R-:W-:Y:S01]  /*13f0*/  PLOP3.LUT P1, PT, PT, PT, UP3, 0x80, 0x8 ;  /* 0x000000000008781c */ /* 0x000fe20003f2f038 */
[----:B------:R-:W-:Y:S01]  /*1400*/  IMAD.MOV.U32 R2, RZ, RZ, RZ ;  /* 0x000000ffff027224 */ /* 0x000fe200078e00ff */
[----:B------:R-:W-:Y:S01]  /*1410*/  ISETP.EQ.OR P2, PT, R0, RZ, P3 ;  /* 0x000000ff0000720c */ /* 0x000fe20001f42670 */
[----:B------:R-:W3:Y:S01]  /*1420*/  LDCU UR8, c[0x0][0x38c] ;  /* 0x00007180ff0877ac */ /* 0x000ee20008000800 */
[----:B------:R-:W-:Y:S01]  /*1430*/  PLOP3.LUT P1, PT, P1, PT, PT, 0x8, 0x80 ;  /* 0x000000000080781c */ /* 0x000fe20000f2e170 */
[----:B------:R-:W4:Y:S01]  /*1440*/  LDCU.64 UR6, c[0x0][0x390] ;  /* 0x00007200ff0677ac */ /* 0x000f220008000a00 */
[----:B------:R-:W1:Y:S01]  /*1450*/  LDCU UR53, c[0x0][0x370] ;  /* 0x00006e00ff3577ac */ /* 0x000e620008000800 */
[----:B------:R-:W1:Y:S01]  /*1460*/  LDCU.64 UR42, c[0x0][0x348] ;  /* 0x00006900ff2a77ac */ /* 0x000e620008000a00 */
[----:B--2---:R-:W-:Y:S01]  /*1470*/  UIADD3 UR5, UPT, UPT, UR5, 0x1f, URZ ;  /* 0x0000001f05057890 */ /* 0x004fe2000fffe0ff */
[----:B------:R-:W2:Y:S03]  /*1480*/  LDCU UR52, c[0x0][0x374] ;  /* 0x00006e80ff3477ac */ /* 0x000ea60008000800 */
[----:B------:R-:W-:Y:S01]  /*1490*/  USHF.R.S32.HI UR4, URZ, 0x1f, UR5 ;  /* 0x0000001fff047899 */ /* 0x000fe20008011405 */
[----:B------:R-:W-:Y:S01]  /*14a0*/  UMOV UR26, 0x1 ;  /* 0x00000001001a7882 */ /* 0x000fe20000000000 */
[----:B------:R-:W-:-:S02]  /*14b0*/  UMOV UR30, URZ ;  /* 0x000000ff001e7c82 */ /* 0x000fc40008000000 */
[----:B------:R-:W-:Y:S01]  /*14c0*/  ULEA.HI UR4, UR4, UR5, URZ, 0x5 ;  /* 0x0000000504047291 */ /* 0x000fe2000f8f28ff */
[----:B------:R-:W-:Y:S01]  /*14d0*/  UMOV UR31, URZ ;  /* 0x000000ff001f7c82 */ /* 0x000fe20008000000 */
[----:B------:R-:W-:Y:S02]  /*14e0*/  UMOV UR38, URZ ;  /* 0x000000ff00267c82 */ /* 0x000fe40008000000 */
[----:B------:R-:W-:-:S04]  /*14f0*/  USHF.R.S32.HI UR4, URZ, 0x5, UR4 ;  /* 0x00000005ff047899 */ /* 0x000fc80008011404 */
[----:B---3--:R-:W-:-:S04]  /*1500*/  UIMAD UR4, UR4, UR8, URZ ;  /* 0x00000008040472a4 */ /* 0x008fc8000f8e02ff */
[----:B----4-:R-:W-:-:S04]  /*1510*/  UIMAD UR4, UR4, UR6, URZ ;  /* 0x00000006040472a4 */ /* 0x010fc8000f8e02ff */
[----:B------:R-:W-:-:S04]  /*1520*/  UIMAD UR54, UR4, UR7, URZ ;  /* 0x00000007043672a4 */ /* 0x000fc8000f8e02ff */
[----:B------:R-:W-:Y:S02]  /*1530*/  UISETP.NE.AND UP1, UPT, UR54, URZ, UPT ;  /* 0x000000ff3600728c */ /* 0x000fe4000bf25270 */
[----:B------:R-:W-:-:S04]  /*1540*/  UISETP.LT.U32.AND UP0, UPT, UR54, 0xc, UPT ;  /* 0x0000000c3600788c */ /* 0x000fc8000bf01070 */
[----:B------:R-:W-:-:S04]  /*1550*/  USEL UR4, UR54, 0xc, UP0 ;  /* 0x0000000c36047887 */ /* 0x000fc80008000000 */
[----:B------:R-:W-:Y:S02]  /*1560*/  UIADD3 UR5, UPT, UPT, UR4, -0x1, URZ ;  /* 0xffffffff04057890 */ /* 0x000fe4000fffe0ff */
[----:B------:R-:W-:Y:S02]  /*1570*/  @!UP1 UIADD3 UR5, UPT, UPT, UR4, URZ, URZ ;  /* 0x000000ff04059290 */ /* 0x000fe4000fffe0ff */
[----:B------:R-:W-:Y:S02]  /*1580*/  UIADD3 UR50, UPT, UPT, UR54, -UR4, URZ ;  /* 0x8000000436327290 */ /* 0x000fe4000fffe0ff */
[----:B-12---:R-:W-:-:S12]  /*1590*/  UIADD3 UR55, UPT, UPT, UR5, 0x1, URZ ;  /* 0x0000000105377890 */ /* 0x006fd8000fffe0ff */
.L_x_33:
[----:B------:R-:W1:Y:S01]  /*15a0*/  S2UR UR36, SR_CgaCtaId ;  /* 0x00000000002479c3 */ /* 0x000e620000008800 */
[----:B------:R-:W-:Y:S01]  /*15b0*/  UMOV UR4, 0x400 ;  /* 0x0000040000047882 */ /* 0x000fe20000000000 */
[----:B------:R-:W-:Y:S01]  /*15c0*/  MOV R0, UR26 ;  /* 0x0000001a00007c02 */ /* 0x000fe20008000f00 */
[----:B------:R-:W-:Y:S02]  /*15d0*/  UISETP.NE.AND UP0, UPT, UR54, URZ, UPT ;  /* 0x000000ff3600728c */ /* 0x000fe4000bf05270 */
[----:B------:R-:W-:Y:S01]  /*15e0*/  USHF.L.U32 UR44, UR51, 0x7, URZ ;  /* 0x00000007332c7899 */ /* 0x000fe200080006ff */
[----:B------:R-:W-:Y:S01]  /*15f0*/  SHF.L.U32 R0, R0, 0x1f, RZ ;  /* 0x0000001f00007819 */ /* 0x000fe200000006ff */
[----:B------:R-:W-:Y:S01]  /*1600*/  USHF.L.U32 UR19, UR24, 0x7, URZ ;  /* 0x0000000718137899 */ /* 0x000fe200080006ff */
[----:B------:R-:W-:Y:S01]  /*1610*/  UMOV UR27, URZ ;  /* 0x000000ff001b7c82 */ /* 0x000fe20008000000 */
[----:B------:R-:W-:Y:S01]  /*1620*/  UMOV UR22, URZ ;  /* 0x000000ff00167c82 */ /* 0x000fe20008000000 */
[----:B------:R-:W-:Y:S01]  /*1630*/  UMOV UR21, URZ ;  /* 0x000000ff00157c82 */ /* 0x000fe20008000000 */
[----:B------:R-:W-:Y:S01]  /*1640*/  UMOV UR20, URZ ;  /* 0x000000ff00147c82 */ /* 0x000fe20008000000 */
[----:B-1----:R-:W-:-:S04]  /*1650*/  ULEA UR36, UR36, UR4, 0x18 ;  /* 0x0000000424247291 */ /* 0x002fc8000f8ec0ff */
[----:B------:R-:W-:-:S09]  /*1660*/  ULEA UR4, UR30, UR36, 0x3 ;  /* 0x000000241e047291 */ /* 0x000fd2000f8e18ff */
[----:B------:R1:W2:Y:S01]  /*1670*/  SYNCS.PHASECHK.TRANS64.TRYWAIT P0, [UR4+0x60], R0 ;  /* 0x00006000ff0075a7 */ /* 0x0002a20008001104 */
[----:B------:R-:W-:Y:S05]  /*1680*/  BRA.U !UP0, `(.L_x_18) ;  /* 0x0000000508947547 */ /* 0x000fea000b800000 */
[----:B------:R-:W3:Y:S01]  /*1690*/  LDCU.128 UR12, c[0x0][0x480] ;  /* 0x00009000ff0c77ac */ /* 0x000ee20008000c00 */
[----:B------:R-:W4:Y:S01]  /*16a0*/  LDCU.128 UR8, c[0x0][0x490] ;  /* 0x00009200ff0877ac */ /* 0x000f220008000c00 */
[----:B------:R-:W1:Y:S01]  /*16b0*/  LDCU.64 UR20, c[0x0][0x4c0] ;  /* 0x00009800ff1477ac */ /* 0x000e620008000a00 */
[----:B------:R-:W1:Y:S01]  /*16c0*/  LDCU.64 UR16, c[0x0][0x4f0] ;  /* 0x00009e00ff1077ac */ /* 0x000e620008000a00 */
[----:B------:R-:W1:Y:S01]  /*16d0*/  LDCU UR18, c[0x0][0x4c8] ;  /* 0x00009900ff1277ac */ /* 0x000e620008000800 */
[----:B---3--:R-:W-:Y:S02]  /*16e0*/  UIMAD.WIDE.U32 UR4, UR44, UR13, URZ ;  /* 0x0000000d2c0472a5 */ /* 0x008fe4000f8e00ff */
[----:B------:R-:W-:Y:S02]  /*16f0*/  UISETP.NE.AND UP0, UPT, UR12, 0x1, UPT ;  /* 0x000000010c00788c */ /* 0x000fe4000bf05270 */
[----:B------:R-:W-:Y:S01]  /*1700*/  USHF.R.U32.HI UR5, URZ, UR14, UR5 ;  /* 0x0000000eff057299 */ /* 0x000fe20008011605 */
[----:B------:R-:W3:Y:S03]  /*1710*/  LDCU UR45, c[0x0][0x38c] ;  /* 0x00007180ff2d77ac */ /* 0x000ee60008000800 */
[----:B------:R-:W-:-:S02]  /*1720*/  USEL UR5, UR44, UR5, !UP0 ;  /* 0x000000052c057287 */ /* 0x000fc4000c000000 */
[----:B------:R-:W-:Y:S02]  /*1730*/  UISETP.NE.AND UP0, UPT, UR15, 0x1, UPT ;  /* 0x000000010f00788c */ /* 0x000fe4000bf05270 */
[----:B----4-:R-:W-:Y:S01]  /*1740*/  UIMAD.WIDE.U32 UR6, UR5, UR8, URZ ;  /* 0x00000008050672a5 */ /* 0x010fe2000f8e00ff */
[----:B------:R-:W4:Y:S01]  /*1750*/  LDCU UR8, c[0x0][0x4a0] ;  /* 0x00009400ff0877ac */ /* 0x000f220008000800 */
[----:B------:R-:W1:Y:S05]  /*1760*/  LDCU UR23, c[0x0][0x4cc] ;  /* 0x00009980ff1777ac */ /* 0x000e6a0008000800 */
[----:B------:R-:W-:Y:S01]  /*1770*/  UMOV UR4, UR7 ;  /* 0x0000000700047c82 */ /* 0x000fe20008000000 */
[----:B------:R-:W1:Y:S01]  /*1780*/  LDCU.64 UR40, c[0x0][0x390] ;  /* 0x00007200ff2877ac */ /* 0x000e620008000a00 */
[----:B------:R-:W-:Y:S01]  /*1790*/  USHF.R.U32.HI UR4, URZ, UR9, UR4 ;  /* 0x00000009ff047299 */ /* 0x000fe20008011604 */
[----:B------:R-:W1:Y:S03]  /*17a0*/  LDCU UR9, c[0x0][0x4ec] ;  /* 0x00009d80ff0977ac */ /* 0x000e660008000800 */
[----:B------:R-:W-:-:S02]  /*17b0*/  USEL UR4, UR5, UR4, !UP0 ;  /* 0x0000000405047287 */ /* 0x000fc4000c000000 */
[----:B------:R-:W-:Y:S02]  /*17c0*/  UISETP.NE.AND UP0, UPT, UR10, 0x1, UPT ;  /* 0x000000010a00788c */ /* 0x000fe4000bf05270 */
[----:B------:R-:W-:Y:S01]  /*17d0*/  UIMAD.WIDE.U32 UR6, UR4, UR11, URZ ;  /* 0x0000000b040672a5 */ /* 0x000fe2000f8e00ff */
[----:B------:R-:W1:Y:S01]  /*17e0*/  LDCU.64 UR24, c[0x0][0x4d0] ;  /* 0x00009a00ff1877ac */ /* 0x000e620008000a00 */
[----:B------:R-:W-:-:S05]  /*17f0*/  UIADD3 UR38, UPT, UPT, UR55, UR31, URZ ;  /* 0x0000001f37267290 */ /* 0x000fca000fffe0ff */
[----:B------:R-:W-:Y:S01]  /*1800*/  UMOV UR6, UR7 ;  /* 0x0000000700067c82 */ /* 0x000fe20008000000 */
[----:B------:R-:W-:Y:S02]  /*1810*/  UIADD3 UR7, UPT, UPT, -UR4, URZ, URZ ;  /* 0x000000ff04077290 */ /* 0x000fe4000fffe1ff */
[----:B----4-:R-:W-:Y:S02]  /*1820*/  USHF.R.U32.HI UR6, URZ, UR8, UR6 ;  /* 0x00000008ff067299 */ /* 0x010fe40008011606 */
[----:B------:R-:W-:Y:S02]  /*1830*/  UIADD3 UR8, UPT, UPT, -UR5, URZ, URZ ;  /* 0x000000ff05087290 */ /* 0x000fe4000fffe1ff */
[----:B------:R-:W-:Y:S02]  /*1840*/  USEL UR14, UR4, UR6, !UP0 ;  /* 0x00000006040e7287 */ /* 0x000fe4000c000000 */
[----:B------:R-:W-:Y:S02]  /*1850*/  UIMAD UR7, UR15, UR7, UR5 ;  /* 0x000000070f0772a4 */ /* 0x000fe4000f8e0205 */
[----:B------:R-:W-:-:S02]  /*1860*/  UIADD3 UR6, UPT, UPT, -UR14, URZ, URZ ;  /* 0x000000ff0e067290 */ /* 0x000fc4000fffe1ff */
[----:B------:R-:W-:Y:S02]  /*1870*/  UIMAD UR8, UR12, UR8, UR44 ;  /* 0x000000080c0872a4 */ /* 0x000fe4000f8e022c */
[----:B------:R-:W-:Y:S02]  /*1880*/  UIMAD UR13, UR10, UR6, UR4 ;  /* 0x000000060a0d72a4 */ /* 0x000fe4000f8e0204 */
[----:B-1----:R-:W-:Y:S02]  /*1890*/  UIMAD UR11, UR8, UR20, UR9 ;  /* 0x00000014080b72a4 */ /* 0x002fe4000f8e0209 */
[----:B------:R-:W-:Y:S01]  /*18a0*/  UIMAD UR12, UR7, UR21, UR16 ;  /* 0x00000015070c72a4 */ /* 0x000fe2000f8e0210 */
[----:B------:R-:W1:Y:S02]  /*18b0*/  LDCU.64 UR4, c[0x0][0x4f8] ;  /* 0x00009f00ff0477ac */ /* 0x000e640008000a00 */
[----:B------:R-:W4:Y:S01]  /*18c0*/  LDCU UR6, c[0x0][0x500] ;  /* 0x0000a000ff0677ac */ /* 0x000f220008000800 */
[----:B------:R-:W-:Y:S01]  /*18d0*/  UIMAD UR13, UR13, UR18, UR17 ;  /* 0x000000120d0d72a4 */ /* 0x000fe2000f8e0211 */
[----:B------:R-:W-:Y:S01]  /*18e0*/  UMOV UR27, URZ ;  /* 0x000000ff001b7c82 */ /* 0x000fe20008000000 */
[----:B------:R-:W-:Y:S01]  /*18f0*/  UMOV UR7, UR30 ;  /* 0x0000001e00077c82 */ /* 0x000fe20008000000 */
[----:B------:R-:W-:Y:S01]  /*1900*/  UMOV UR20, URZ ;  /* 0x000000ff00147c82 */ /* 0x000fe20008000000 */
[----:B------:R-:W-:Y:S01]  /*1910*/  UMOV UR21, URZ ;  /* 0x000000ff00157c82 */ /* 0x000fe20008000000 */
[----:B---3--:R-:W-:-:S07]  /*1920*/  UMOV UR22, URZ ;  /* 0x000000ff00167c82 */ /* 0x008fce0008000000 */
.L_x_23:
[----:B------:R-:W-:Y:S01]  /*1930*/  @!P3 MOV R3, 0x4000 ;  /* 0x000040000003b802 */ /* 0x000fe20000000f00 */
[----:B------:R-:W-:Y:S01]  /*1940*/  ULEA UR9, UR7, UR36, 0x3 ;  /* 0x0000002407097291 */ /* 0x000fe2000f8e18ff */
[----:B--2---:R-:W-:Y:S11]  /*1950*/  @P0 BRA `(.L_x_19) ;  /* 0x0000000000100947 */ /* 0x004ff60003800000 */
[----:B------:R-:W-:Y:S04]  /*1960*/  MOV R4, UR26 ;  /* 0x0000001a00047c02 */ /* 0x000fe80008000f00 */
[----:B------:R-:W-:Y:S04]  /*1970*/  SHF.L.U32 R4, R4, 0x1f, RZ ;  /* 0x0000001f04047819 */ /* 0x000fe800000006ff */
[----:B------:R-:W2:Y:S02]  /*1980*/  SYNCS.PHASECHK.TRANS64.TRYWAIT P0, [UR9+0x60], R4 ;  /* 0x00006004ff0075a7 */ /* 0x000ea40008001109 */
[----:B--2---:R-:W-:Y:S05]  /*1990*/  @!P0 BRA `(.L_x_20) ;  /* 0x0000008000e88947 */ /* 0x004fea0003800000 */
.L_x_19:
[----:B------:R3:W-:Y:S01]  /*19a0*/  @!P3 SYNCS.ARRIVE.TRANS64 RZ, [UR9], R3 ;  /* 0x00000003ffffb9a7 */ /* 0x0007e20008000009 */
[----:B------:R-:W-:Y:S04]  /*19b0*/  BSSY.RECONVERGENT B0, `(.L_x_21) ;  /* 0x0000003000007945 */ /* 0x000fe80003800200 */
[----:B------:R-:W-:Y:S05]  /*19c0*/  @P2 BRA `(.L_x_22) ;  /* 0x0000000000042947 */ /* 0x000fea0003800000 */
[----:B-1--4-:R-:W-:Y:S05]  /*19d0*/  BPT.TRAP 0x1 ;  /* 0x000000040000795c */ /* 0x012fea0000300000 */
.L_x_22:
[----:B-1--4-:R-:W-:Y:S05]  /*19e0*/  BSYNC.RECONVERGENT B0 ;  /* 0x0000000000007941 */ /* 0x012fea0003800200 */
.L_x_21:
[----:B------:R-:W-:Y:S02]  /*19f0*/  UIADD3 UR8, UPT, UPT, UR7, 0x1, URZ ;  /* 0x0000000107087890 */ /* 0x000fe4000fffe0ff */
[----:B------:R-:W-:Y:S02]  /*1a00*/  UIMAD UR15, UR20, UR23, UR4 ;  /* 0x00000017140f72a4 */ /* 0x000fe4000f8e0204 */
[----:B------:R-:W-:Y:S02]  /*1a10*/  UISETP.NE.AND UP0, UPT, UR8, 0xc, UPT ;  /* 0x0000000c0800788c */ /* 0x000fe4000bf05270 */
[----:B------:R-:W-:Y:S02]  /*1a20*/  ULEA UR16, UR7, UR36, 0xd ;  /* 0x0000002407107291 */ /* 0x000fe4000f8e68ff */
[----:B------:R-:W-:Y:S02]  /*1a30*/  USEL UR10, URZ, 0x1, UP0 ;  /* 0x00000001ff0a7887 */ /* 0x000fe40008000000 */
[----:B------:R-:W-:Y:S02]  /*1a40*/  USEL UR30, UR8, URZ, UP0 ;  /* 0x000000ff081e7287 */ /* 0x000fe40008000000 */
[----:B------:R-:W-:Y:S02]  /*1a50*/  ULOP3.LUT UR26, UR26, UR10, URZ, 0x3c, !UPT ;  /* 0x0000000a1a1a7292 */ /* 0x000fe4000f8e3cff */
[----:B------:R-:W-:Y:S02]  /*1a60*/  ULEA UR8, UR30, UR36, 0x3 ;  /* 0x000000241e087291 */ /* 0x000fe4000f8e18ff */
[----:B------:R-:W-:Y:S02]  /*1a70*/  UIADD3 UR34, UP0, UPT, UR42, 0x80, URZ ;  /* 0x000000802a227890 */ /* 0x000fe4000ff1e0ff */
[----:B------:R-:W-:Y:S01]  /*1a80*/  USHF.L.U32 UR10, UR27, 0x5, URZ ;  /* 0x000000051b0a7899 */ /* 0x000fe200080006ff */
[----:B--2---:R-:W-:Y:S01]  /*1a90*/  MOV R0, UR26 ;  /* 0x0000001a00007c02 */ /* 0x004fe20008000f00 */
[----:B------:R-:W-:Y:S02]  /*1aa0*/  UIADD3.X UR35, UPT, UPT, URZ, UR43, URZ, UP0, !UPT ;  /* 0x0000002bff237290 */ /* 0x000fe400087fe4ff */
[----:B------:R-:W-:Y:S01]  /*1ab0*/  UIADD3 UR32, UP3, UPT, UR42, 0x200, URZ ;  /* 0x000002002a207890 */ /* 0x000fe2000ff7e0ff */
[----:B------:R-:W-:Y:S01]  /*1ac0*/  SHF.L.U32 R0, R0, 0x1f, RZ ;  /* 0x0000001f00007819 */ /* 0x000fe200000006ff */
[----:B------:R-:W-:Y:S02]  /*1ad0*/  UIADD3 UR37, UPT, UPT, UR20, 0x1, URZ ;  /* 0x0000000114257890 */ /* 0x000fe4000fffe0ff */
[----:B------:R-:W-:Y:S01]  /*1ae0*/  UIADD3.X UR33, UPT, UPT, URZ, UR43, URZ, UP3, !UPT ;  /* 0x0000002bff217290 */ /* 0x000fe20009ffe4ff */
[----:B------:R1:W2:Y:S01]  /*1af0*/  SYNCS.PHASECHK.TRANS64.TRYWAIT P0, [UR8+0x60], R0 ;  /* 0x00006000ff0075a7 */ /* 0x0002a20008001108 */
[----:B------:R-:W-:Y:S02]  /*1b00*/  UIMAD UR8, UR21, UR24, UR5 ;  /* 0x00000018150872a4 */ /* 0x000fe4000f8e0205 */
[----:B------:R-:W-:Y:S02]  /*1b10*/  UIMAD UR7, UR22, UR25, UR6 ;  /* 0x00000019160772a4 */ /* 0x000fe4000f8e0206 */
[----:B------:R-:W-:Y:S02]  /*1b20*/  ULEA UR15, UR8, UR15, 0x5 ;  /* 0x0000000f080f7291 */ /* 0x000fe4000f8e28ff */
[----:B------:R-:W-:Y:S02]  /*1b30*/  UIADD3 UR8, UPT, UPT, UR16, 0x8400, URZ ;  /* 0x0000840010087890 */ /* 0x000fe4000fffe0ff */
[----:B------:R-:W-:Y:S02]  /*1b40*/  ULEA UR7, UR7, UR15, 0xa ;  /* 0x0000000f07077291 */ /* 0x000fe4000f8e50ff */
[----:B------:R-:W-:Y:S02]  /*1b50*/  UIADD3 UR16, UPT, UPT, UR16, 0x20400, URZ ;  /* 0x0002040010107890 */ /* 0x000fe4000fffe0ff */
[----:B------:R-:W-:Y:S02]  /*1b60*/  UPRMT UR7, UR7, 0x5410, URZ ;  /* 0x0000541007077896 */ /* 0x000fe400080000ff */
[----:B------:R-:W-:Y:S02]  /*1b70*/  UISETP.NE.AND UP2, UPT, UR37, UR45, UPT ;  /* 0x0000002d2500728c */ /* 0x000fe4000bf45270 */
[----:B------:R-:W-:Y:S02]  /*1b80*/  UIADD3 UR29, UPT, UPT, UR21, 0x1, URZ ;  /* 0x00000001151d7890 */ /* 0x000fe4000fffe0ff */
[----:B------:R-:W-:Y:S02]  /*1b90*/  UIADD3 UR28, UPT, UPT, UR22, 0x1, URZ ;  /* 0x00000001161c7890 */ /* 0x000fe4000fffe0ff */
[----:B------:R-:W-:Y:S01]  /*1ba0*/  UIADD3 UR31, UPT, UPT, UR31, 0x1, URZ ;  /* 0x000000011f1f7890 */ /* 0x000fe2000fffe0ff */
[----:B------:R4:W-:Y:S01]  /*1bb0*/  UTMALDG.5D.IM2COL [UR8], [UR34], UR7 ;  /* 0x00000008220073b4 */ /* 0x0009e20008060007 */
[----:B------:R-:W-:Y:S01]  /*1bc0*/  UMOV UR46, 0x0 ;  /* 0x00000000002e7882 */ /* 0x000fe20000000000 */
[----:B------:R-:W-:Y:S01]  /*1bd0*/  UMOV UR47, 0x10000000 ;  /* 0x10000000002f7882 */ /* 0x000fe20000000000 */
[----:B------:R-:W-:Y:S01]  /*1be0*/  UMOV UR17, UR9 ;  /* 0x0000000900117c82 */ /* 0x000fe20008000000 */
[----:B------:R-:W-:Y:S01]  /*1bf0*/  @UP2 UIADD3 UR29, UPT, UPT, UR21, URZ, URZ ;  /* 0x000000ff151d2290 */ /* 0x000fe2000fffe0ff */
[----:B------:R-:W-:Y:S03]  /*1c00*/  UMOV UR18, UR10 ;  /* 0x0000000a00127c82 */ /* 0x000fe60008000000 */
[----:B------:R-:W-:Y:S01]  /*1c10*/  UISETP.NE.AND UP1, UPT, UR29, UR40, UPT ;  /* 0x000000281d00728c */ /* 0x000fe2000bf25270 */
[----:B------:R3:W-:Y:S10]  /*1c20*/  UTMALDG.5D [UR16], [UR32], desc[UR46] ;  /* 0x00002e10200075b4 */ /* 0x0007f40008021000 */
[----:B------:R-:W-:Y:S04]  /*1c30*/  @UP1 UIADD3 UR28, UPT, UPT, UR22, URZ, URZ ;  /* 0x000000ff161c1290 */ /* 0x000fe8000fffe0ff */
[----:B------:R-:W-:Y:S02]  /*1c40*/  UISETP.NE.AND UP0, UPT, UR28, UR41, UPT ;  /* 0x000000291c00728c */ /* 0x000fe4000bf05270 */
[----:B----4-:R-:W-:Y:S09]  /*1c50*/  UIADD3 UR8, UPT, UPT, UR27, 0x1, URZ ;  /* 0x000000011b087890 */ /* 0x010ff2000fffe0ff */
[----:B------:R-:W-:Y:S01]  /*1c60*/  @UP0 UIADD3 UR8, UPT, UPT, UR27, URZ, URZ ;  /* 0x000000ff1b080290 */ /* 0x000fe2000fffe0ff */
[----:B------:R-:W-:Y:S06]  /*1c70*/  UMOV UR7, UR30 ;  /* 0x0000001e00077c82 */ /* 0x000fec0008000000 */
[----:B------:R-:W-:Y:S01]  /*1c80*/  UMOV UR27, UR8 ;  /* 0x00000008001b7c82 */ /* 0x000fe20008000000 */
[----:B---3--:R-:W-:Y:S02]  /*1c90*/  USEL UR22, UR28, URZ, UP0 ;  /* 0x000000ff1c167287 */ /* 0x008fe40008000000 */
[----:B------:R-:W-:Y:S02]  /*1ca0*/  UISETP.NE.AND UP0, UPT, UR31, UR38, UPT ;  /* 0x000000261f00728c */ /* 0x000fe4000bf05270 */
[----:B------:R-:W-:Y:S02]  /*1cb0*/  USEL UR20, UR37, URZ, UP2 ;  /* 0x000000ff25147287 */ /* 0x000fe40009000000 */
[----:B------:R-:W-:Y:S05]  /*1cc0*/  USEL UR21, UR29, URZ, UP1 ;  /* 0x000000ff1d157287 */ /* 0x000fea0008800000 */
[----:B-1----:R-:W-:Y:S07]  /*1cd0*/  BRA.U UP0, `(.L_x_23) ;  /* 0xfffffffd00147547 */ /* 0x002fee000b83ffff */
.L_x_18:
[----:B------:R-:W-:Y:S01]  /*1ce0*/  ULEA UR4, UR30, UR36, 0x3 ;  /* 0x000000241e047291 */ /* 0x000fe2000f8e18ff */
[----:B-1----:R-:W-:Y:S01]  /*1cf0*/  MOV R0, UR26 ;  /* 0x0000001a00007c02 */ /* 0x002fe20008000f00 */
[----:B------:R-:W-:Y:S01]  /*1d00*/  @!P1 SYNCS.ARRIVE.TRANS64.A1T0 RZ, [UR36+0x108], RZ ;  /* 0x000108ffffff99a7 */ /* 0x000fe20008100024 */
[----:B------:R-:W-:Y:S02]  /*1d10*/  UISETP.GE.AND UP0, UPT, UR50, 0x1, UPT ;  /* 0x000000013200788c */ /* 0x000fe4000bf06270 */
[----:B------:R-:W-:-:S04]  /*1d20*/  SHF.L.U32 R0, R0, 0x1f, RZ ;  /* 0x0000001f00007819 */ /* 0x000fc800000006ff */
[----:B--2---:R1:W2:Y:S03]  /*1d30*/  SYNCS.PHASECHK.TRANS64.TRYWAIT P0, [UR4+0x60], R0 ;  /* 0x00006000ff0075a7 */ /* 0x0042a60008001104 */
[----:B------:R-:W-:Y:S05]  /*1d40*/  BRA.U !UP0, `(.L_x_24) ;  /* 0x00000005088c7547 */ /* 0x000fea000b800000 */
[----:B------:R-:W3:Y:S01]  /*1d50*/  LDCU.128 UR8, c[0x0][0x480] ;  /* 0x00009000ff0877ac */ /* 0x000ee20008000c00 */
[----:B------:R-:W4:Y:S01]  /*1d60*/  LDCU.128 UR32, c[0x0][0x490] ;  /* 0x00009200ff2077ac */ /* 0x000f220008000c00 */
[----:B------:R-:W1:Y:S01]  /*1d70*/  LDCU.64 UR28, c[0x0][0x4c0] ;  /* 0x00009800ff1c77ac */ /* 0x000e620008000a00 */
[----:B------:R-:W1:Y:S01]  /*1d80*/  LDCU UR13, c[0x0][0x4c8] ;  /* 0x00009900ff0d77ac */ /* 0x000e620008000800 */
[----:B------:R-:W1:Y:S01]  /*1d90*/  LDCU.64 UR16, c[0x0][0x4f0] ;  /* 0x00009e00ff1077ac */ /* 0x000e620008000a00 */
[----:B---3--:R-:W-:Y:S02]  /*1da0*/  UIMAD.WIDE.U32 UR4, UR44, UR9, URZ ;  /* 0x000000092c0472a5 */ /* 0x008fe4000f8e00ff */
[----:B------:R-:W-:Y:S02]  /*1db0*/  UISETP.NE.AND UP0, UPT, UR8, 0x1, UPT ;  /* 0x000000010800788c */ /* 0x000fe4000bf05270 */
[----:B------:R-:W-:Y:S01]  /*1dc0*/  USHF.R.U32.HI UR5, URZ, UR10, UR5 ;  /* 0x0000000aff057299 */ /* 0x000fe20008011605 */
[----:B------:R-:W3:Y:S03]  /*1dd0*/  LDCU UR9, c[0x0][0x4a0] ;  /* 0x00009400ff0977ac */ /* 0x000ee60008000800 */
[----:B------:R-:W-:-:S02]  /*1de0*/  USEL UR5, UR44, UR5, !UP0 ;  /* 0x000000052c057287 */ /* 0x000fc4000c000000 */
[----:B------:R-:W-:Y:S02]  /*1df0*/  UISETP.NE.AND UP0, UPT, UR11, 0x1, UPT ;  /* 0x000000010b00788c */ /* 0x000fe4000bf05270 */
[----:B----4-:R-:W-:Y:S01]  /*1e00*/  UIMAD.WIDE.U32 UR6, UR5, UR32, URZ ;  /* 0x00000020050672a5 */ /* 0x010fe2000f8e00ff */
[----:B------:R-:W1:Y:S01]  /*1e10*/  LDCU UR10, c[0x0][0x4ec] ;  /* 0x00009d80ff0a77ac */ /* 0x000e620008000800 */
[----:B------:R-:W4:Y:S05]  /*1e20*/  LDCU UR46, c[0x0][0x38c] ;  /* 0x00007180ff2e77ac */ /* 0x000f2a0008000800 */
[----:B------:R-:W-:Y:S01]  /*1e30*/  UMOV UR4, UR7 ;  /* 0x0000000700047c82 */ /* 0x000fe20008000000 */
[----:B------:R-:W1:Y:S01]  /*1e40*/  LDCU UR23, c[0x0][0x4cc] ;  /* 0x00009980ff1777ac */ /* 0x000e620008000800 */
[----:B------:R-:W-:Y:S01]  /*1e50*/  USHF.R.U32.HI UR4, URZ, UR33, UR4 ;  /* 0x00000021ff047299 */ /* 0x000fe20008011604 */
[----:B------:R-:W1:Y:S03]  /*1e60*/  LDCU.64 UR40, c[0x0][0x390] ;  /* 0x00007200ff2877ac */ /* 0x000e660008000a00 */
[----:B------:R-:W-:-:S02]  /*1e70*/  USEL UR4, UR5, UR4, !UP0 ;  /* 0x0000000405047287 */ /* 0x000fc4000c000000 */
[----:B------:R-:W-:Y:S02]  /*1e80*/  UISETP.NE.AND UP0, UPT, UR34, 0x1, UPT ;  /* 0x000000012200788c */ /* 0x000fe4000bf05270 */
[----:B------:R-:W-:Y:S01]  /*1e90*/  UIMAD.WIDE.U32 UR6, UR4, UR35, URZ ;  /* 0x00000023040672a5 */ /* 0x000fe2000f8e00ff */
[----:B------:R-:W1:Y:S01]  /*1ea0*/  LDCU.64 UR24, c[0x0][0x4d0] ;  /* 0x00009a00ff1877ac */ /* 0x000e620008000a00 */
[----:B------:R-:W-:-:S05]  /*1eb0*/  UIADD3 UR38, UPT, UPT, UR50, UR38, URZ ;  /* 0x0000002632267290 */ /* 0x000fca000fffe0ff */
[----:B------:R-:W-:Y:S01]  /*1ec0*/  UMOV UR6, UR7 ;  /* 0x0000000700067c82 */ /* 0x000fe20008000000 */
[----:B------:R-:W-:Y:S02]  /*1ed0*/  UIADD3 UR7, UPT, UPT, -UR5, URZ, URZ ;  /* 0x000000ff05077290 */ /* 0x000fe4000fffe1ff */
[----:B---3--:R-:W-:Y:S02]  /*1ee0*/  USHF.R.U32.HI UR6, URZ, UR9, UR6 ;  /* 0x00000009ff067299 */ /* 0x008fe40008011606 */
[----:B------:R-:W-:Y:S02]  /*1ef0*/  UIMAD UR7, UR8, UR7, UR44 ;  /* 0x00000007080772a4 */ /* 0x000fe4000f8e022c */
[----:B------:R-:W-:Y:S02]  /*1f00*/  USEL UR14, UR4, UR6, !UP0 ;  /* 0x00000006040e7287 */ /* 0x000fe4000c000000 */
[----:B------:R-:W-:Y:S02]  /*1f10*/  UIADD3 UR6, UPT, UPT, -UR4, URZ, URZ ;  /* 0x000000ff04067290 */ /* 0x000fe4000fffe1ff */
[----:B------:R-:W-:-:S02]  /*1f20*/  UIADD3 UR9, UPT, UPT, -UR14, URZ, URZ ;  /* 0x000000ff0e097290 */ /* 0x000fc4000fffe1ff */
[----:B------:R-:W-:Y:S02]  /*1f30*/  UIMAD UR12, UR11, UR6, UR5 ;  /* 0x000000060b0c72a4 */ /* 0x000fe4000f8e0205 */
[----:B------:R-:W-:Y:S02]  /*1f40*/  UIMAD UR9, UR34, UR9, UR4 ;  /* 0x00000009220972a4 */ /* 0x000fe4000f8e0204 */
[----:B-1----:R-:W-:Y:S01]  /*1f50*/  UIMAD UR11, UR7, UR28, UR10 ;  /* 0x0000001c070b72a4 */ /* 0x002fe2000f8e020a */
[----:B------:R-:W1:Y:S02]  /*1f60*/  LDCU.64 UR4, c[0x0][0x4f8] ;  /* 0x00009f00ff0477ac */ /* 0x000e640008000a00 */
[----:B------:R-:W3:Y:S01]  /*1f70*/  LDCU UR6, c[0x0][0x500] ;  /* 0x0000a000ff0677ac */ /* 0x000ee20008000800 */
[----:B------:R-:W-:Y:S02]  /*1f80*/  UIMAD UR12, UR12, UR29, UR16 ;  /* 0x0000001d0c0c72a4 */ /* 0x000fe4000f8e0210 */
[----:B------:R-:W-:Y:S01]  /*1f90*/  UIMAD UR13, UR9, UR13, UR17 ;  /* 0x0000000d090d72a4 */ /* 0x000fe2000f8e0211 */
[----:B------:R-:W-:Y:S01]  /*1fa0*/  UMOV UR37, UR50 ;  /* 0x0000003200257c82 */ /* 0x000fe20008000000 */
[----:B----4-:R-:W-:-:S10]  /*1fb0*/  UMOV UR7, UR30 ;  /* 0x0000001e00077c82 */ /* 0x010fd40008000000 */
.L_x_29:
[----:B------:R-:W-:Y:S01]  /*1fc0*/  @!P3 MOV R3, 0x4000 ;  /* 0x000040000003b802 */ /* 0x000fe20000000f00 */
[----:B------:R-:W-:Y:S01]  /*1fd0*/  ULEA UR9, UR7, UR36, 0x3 ;  /* 0x0000002407097291 */ /* 0x000fe2000f8e18ff */
[----:B--2---:R-:W-:Y:S11]  /*1fe0*/  @P0 BRA `(.L_x_25) ;  /* 0x0000000000100947 */ /* 0x004ff60003800000 */
[----:B------:R-:W-:Y:S04]  /*1ff0*/  MOV R4, UR26 ;  /* 0x0000001a00047c02 */ /* 0x000fe80008000f00 */
[----:B------:R-:W-:Y:S04]  /*2000*/  SHF.L.U32 R4, R4, 0x1f, RZ ;  /* 0x0000001f04047819 */ /* 0x000fe800000006ff */
[----:B------:R-:W2:Y:S02]  /*2010*/  SYNCS.PHASECHK.TRANS64.TRYWAIT P0, [UR9+0x60], R4 ;  /* 0x00006004ff0075a7 */ /* 0x000ea40008001109 */
[----:B--2---:R-:W-:Y:S05]  /*2020*/  @!P0 BRA `(.L_x_26) ;  /* 0x0000007c005c8947 */ /* 0x004fea0003800000 */
.L_x_25:
[----:B------:R4:W-:Y:S01]  /*2030*/  @!P3 SYNCS.ARRIVE.TRANS64 RZ, [UR9], R3 ;  /* 0x00000003ffffb9a7 */ /* 0x0009e20008000009 */
[----:B------:R-:W-:Y:S04]  /*2040*/  BSSY.RECONVERGENT B0, `(.L_x_27) ;  /* 0x0000003000007945 */ /* 0x000fe80003800200 */
[----:B------:R-:W-:Y:S05]  /*2050*/  @P2 BRA `(.L_x_28) ;  /* 0x0000000000042947 */ /* 0x000fea0003800000 */
[----:B-1-3--:R-:W-:Y:S05]  /*2060*/  BPT.TRAP 0x1 ;  /* 0x000000040000795c */ /* 0x00afea0000300000 */
.L_x_28:
[----:B-1-3--:R-:W-:Y:S05]  /*2070*/  BSYNC.RECONVERGENT B0 ;  /* 0x0000000000007941 */ /* 0x00afea0003800200 */
.L_x_27:
[----:B------:R-:W-:Y:S02]  /*2080*/  UIADD3 UR8, UPT, UPT, UR7, 0x1, URZ ;  /* 0x0000000107087890 */ /* 0x000fe4000fffe0ff */
[----:B------:R-:W-:Y:S02]  /*2090*/  UIMAD UR16, UR20, UR23, UR4 ;  /* 0x00000017141072a4 */ /* 0x000fe4000f8e0204 */
[----:B------:R-:W-:Y:S02]  /*20a0*/  UISETP.NE.AND UP0, UPT, UR8, 0xc, UPT ;  /* 0x0000000c0800788c */ /* 0x000fe4000bf05270 */
[----:B------:R-:W-:Y:S02]  /*20b0*/  UIMAD UR15, UR21, UR24, UR5 ;  /* 0x00000018150f72a4 */ /* 0x000fe4000f8e0205 */
[----:B------:R-:W-:Y:S02]  /*20c0*/  USEL UR10, URZ, 0x1, UP0 ;  /* 0x00000001ff0a7887 */ /* 0x000fe40008000000 */
[----:B------:R-:W-:Y:S02]  /*20d0*/  USEL UR30, UR8, URZ, UP0 ;  /* 0x000000ff081e7287 */ /* 0x000fe40008000000 */
[----:B------:R-:W-:Y:S02]  /*20e0*/  ULOP3.LUT UR26, UR26, UR10, URZ, 0x3c, !UPT ;  /* 0x0000000a1a1a7292 */ /* 0x000fe4000f8e3cff */
[----:B------:R-:W-:Y:S02]  /*20f0*/  ULEA UR8, UR30, UR36, 0x3 ;  /* 0x000000241e087291 */ /* 0x000fe4000f8e18ff */
[----:B------:R-:W-:Y:S02]  /*2100*/  ULEA UR18, UR7, UR36, 0xd ;  /* 0x0000002407127291 */ /* 0x000fe4000f8e68ff */
[----:B------:R-:W-:Y:S01]  /*2110*/  UIMAD UR7, UR22, UR25, UR6 ;  /* 0x00000019160772a4 */ /* 0x000fe2000f8e0206 */
[----:B--2---:R-:W-:Y:S01]  /*2120*/  MOV R0, UR26 ;  /* 0x0000001a00007c02 */ /* 0x004fe20008000f00 */
[----:B------:R-:W-:Y:S02]  /*2130*/  ULEA UR15, UR15, UR16, 0x5 ;  /* 0x000000100f0f7291 */ /* 0x000fe4000f8e28ff */
[----:B------:R-:W-:Y:S01]  /*2140*/  UIADD3 UR34, UP0, UPT, UR42, 0x80, URZ ;  /* 0x000000802a227890 */ /* 0x000fe2000ff1e0ff */
[----:B------:R-:W-:Y:S01]  /*2150*/  SHF.L.U32 R0, R0, 0x1f, RZ ;  /* 0x0000001f00007819 */ /* 0x000fe200000006ff */
[----:B------:R-:W-:Y:S02]  /*2160*/  ULEA UR7, UR7, UR15, 0xa ;  /* 0x0000000f07077291 */ /* 0x000fe4000f8e50ff */
[----:B------:R-:W-:Y:S01]  /*2170*/  USHF.L.U32 UR10, UR27, 0x5, URZ ;  /* 0x000000051b0a7899 */ /* 0x000fe200080006ff */
[----:B------:R1:W2:Y:S01]  /*2180*/  SYNCS.PHASECHK.TRANS64.TRYWAIT P0, [UR8+0x60], R0 ;  /* 0x00006000ff0075a7 */ /* 0x0002a20008001108 */
[----:B------:R-:W-:Y:S02]  /*2190*/  UIADD3.X UR35, UPT, UPT, URZ, UR43, URZ, UP0, !UPT ;  /* 0x0000002bff237290 */ /* 0x000fe400087fe4ff */
[----:B------:R-:W-:Y:S02]  /*21a0*/  UIADD3 UR8, UPT, UPT, UR18, 0x8400, URZ ;  /* 0x0000840012087890 */ /* 0x000fe4000fffe0ff */
[----:B------:R-:W-:Y:S02]  /*21b0*/  UPRMT UR7, UR7, 0x5410, URZ ;  /* 0x0000541007077896 */ /* 0x000fe400080000ff */
[----:B------:R-:W-:Y:S02]  /*21c0*/  UIADD3 UR32, UP3, UPT, UR42, 0x200, URZ ;  /* 0x000002002a207890 */ /* 0x000fe4000ff7e0ff */
[----:B------:R-:W-:Y:S02]  /*21d0*/  UIADD3 UR16, UPT, UPT, UR18, 0x20400, URZ ;  /* 0x0002040012107890 */ /* 0x000fe4000fffe0ff */
[----:B------:R-:W-:Y:S02]  /*21e0*/  UIADD3.X UR33, UPT, UPT, URZ, UR43, URZ, UP3, !UPT ;  /* 0x0000002bff217290 */ /* 0x000fe40009ffe4ff */
[----:B------:R-:W-:Y:S01]  /*21f0*/  UIADD3 UR31, UPT, UPT, UR20, 0x1, URZ ;  /* 0x00000001141f7890 */ /* 0x000fe2000fffe0ff */
[----:B------:R3:W-:Y:S01]  /*2200*/  UTMALDG.5D.IM2COL [UR8], [UR34], UR7 ;  /* 0x00000008220073b4 */ /* 0x0007e20008060007 */
[----:B------:R-:W-:Y:S02]  /*2210*/  UIADD3 UR29, UPT, UPT, UR21, 0x1, URZ ;  /* 0x00000001151d7890 */ /* 0x000fe4000fffe0ff */
[----:B------:R-:W-:Y:S02]  /*2220*/  UISETP.NE.AND UP2, UPT, UR31, UR46, UPT ;  /* 0x0000002e1f00728c */ /* 0x000fe4000bf45270 */
[----:B------:R-:W-:Y:S01]  /*2230*/  UIADD3 UR28, UPT, UPT, UR22, 0x1, URZ ;  /* 0x00000001161c7890 */ /* 0x000fe2000fffe0ff */
[----:B------:R-:W-:Y:S01]  /*2240*/  UMOV UR44, 0x0 ;  /* 0x00000000002c7882 */ /* 0x000fe20000000000 */
[----:B------:R-:W-:Y:S01]  /*2250*/  UMOV UR45, 0x10000000 ;  /* 0x10000000002d7882 */ /* 0x000fe20000000000 */
[----:B------:R-:W-:Y:S01]  /*2260*/  UMOV UR17, UR9 ;  /* 0x0000000900117c82 */ /* 0x000fe20008000000 */
[----:B------:R-:W-:Y:S02]  /*2270*/  UMOV UR18, UR10 ;  /* 0x0000000a00127c82 */ /* 0x000fe40008000000 */
[----:B------:R4:W-:Y:S03]  /*2280*/  UTMALDG.5D [UR16], [UR32], desc[UR44] ;  /* 0x00002c10200075b4 */ /* 0x0009e60008021000 */
[----:B------:R-:W-:Y:S04]  /*2290*/  @UP2 UIADD3 UR29, UPT, UPT, UR21, URZ, URZ ;  /* 0x000000ff151d2290 */ /* 0x000fe8000fffe0ff */
[----:B------:R-:W-:Y:S11]  /*22a0*/  UISETP.NE.AND UP1, UPT, UR29, UR40, UPT ;  /* 0x000000281d00728c */ /* 0x000ff6000bf25270 */
[----:B------:R-:W-:Y:S04]  /*22b0*/  @UP1 UIADD3 UR28, UPT, UPT, UR22, URZ, URZ ;  /* 0x000000ff161c1290 */ /* 0x000fe8000fffe0ff */
[----:B------:R-:W-:Y:S02]  /*22c0*/  UISETP.NE.AND UP0, UPT, UR28, UR41, UPT ;  /* 0x000000291c00728c */ /* 0x000fe4000bf05270 */
[----:B---3--:R-:W-:Y:S02]  /*22d0*/  UIADD3 UR8, UPT, UPT, UR27, 0x1, URZ ;  /* 0x000000011b087890 */ /* 0x008fe4000fffe0ff */
[----:B------:R-:W-:Y:S07]  /*22e0*/  UIADD3 UR7, UPT, UPT, UR37, -0x1, URZ ;  /* 0xffffffff25077890 */ /* 0x000fee000fffe0ff */
[----:B------:R-:W-:Y:S07]  /*22f0*/  @UP0 UIADD3 UR8, UPT, UPT, UR27, URZ, URZ ;  /* 0x000000ff1b080290 */ /* 0x000fee000fffe0ff */
[----:B------:R-:W-:Y:S01]  /*2300*/  UMOV UR27, UR8 ;  /* 0x00000008001b7c82 */ /* 0x000fe20008000000 */
[----:B----4-:R-:W-:Y:S02]  /*2310*/  USEL UR22, UR28, URZ, UP0 ;  /* 0x000000ff1c167287 */ /* 0x010fe40008000000 */
[----:B------:R-:W-:Y:S02]  /*2320*/  UISETP.GT.U32.AND UP0, UPT, UR37, 0x1, UPT ;  /* 0x000000012500788c */ /* 0x000fe4000bf04070 */
[----:B------:R-:W-:Y:S02]  /*2330*/  USEL UR20, UR31, URZ, UP2 ;  /* 0x000000ff1f147287 */ /* 0x000fe40009000000 */
[----:B------:R-:W-:Y:S01]  /*2340*/  USEL UR21, UR29, URZ, UP1 ;  /* 0x000000ff1d157287 */ /* 0x000fe20008800000 */
[----:B------:R-:W-:Y:S01]  /*2350*/  UMOV UR37, UR7 ;  /* 0x0000000700257c82 */ /* 0x000fe20008000000 */
[----:B------:R-:W-:Y:S03]  /*2360*/  UMOV UR7, UR30 ;  /* 0x0000001e00077c82 */ /* 0x000fe60008000000 */
[----:B-1----:R-:W-:Y:S07]  /*2370*/  BRA.U UP0, `(.L_x_29) ;  /* 0xfffffffd00107547 */ /* 0x002fee000b83ffff */
.L_x_24:
[----:B------:R-:W-:Y:S01]  /*2380*/  SHF.L.U32 R3, R2, 0x1f, RZ ;  /* 0x0000001f02037819 */ /* 0x000fe200000006ff */
[----:B------:R-:W-:-:S03]  /*2390*/  NOP ;  /* 0x0000000000007918 */ /* 0x000fc60000000000 */
[----:B--2---:R-:W2:Y:S02]  /*23a0*/  SYNCS.PHASECHK.TRANS64.TRYWAIT P0, [UR36+0x110], R3 ;  /* 0x00011003ff0075a7 */ /* 0x004ea40008001124 */
[----:B--2---:R-:W-:Y:S05]  /*23b0*/  @!P0 BRA `(.L_x_30) ;  /* 0x0000007800908947 */ /* 0x004fea0003800000 */
.L_x_135:
[----:B------:R-:W2:Y:S01]  /*23c0*/  LDS.128 R4, [UR36+0x150] ;  /* 0x00015024ff047984 */ /* 0x000ea20008000c00 */
[----:B------:R-:W-:Y:S02]  /*23d0*/  UIADD3 UR4, UPT, UPT, UR36, 0x118, URZ ;  /* 0x0000011824047890 */ /* 0x000fe4000fffe0ff */
[----:B------:R-:W-:Y:S01]  /*23e0*/  UISETP.GE.AND UP0, UPT, UR39, 0x1, UPT ;  /* 0x000000012700788c */ /* 0x000fe2000bf06270 */
[----:B------:R-:W-:Y:S01]  /*23f0*/  @!PT LDS RZ, [RZ] ;  /* 0x00000000fffff984 */ /* 0x000fe20000000800 */
[----:B------:R-:W-:Y:S01]  /*2400*/  @!PT LDS RZ, [RZ] ;  /* 0x00000000fffff984 */ /* 0x000fe20000000800 */
[----:B------:R-:W-:Y:S01]  /*2410*/  @!PT LDS RZ, [RZ] ;  /* 0x00000000fffff984 */ /* 0x000fe20000000800 */
[----:B------:R-:W-:Y:S01]  /*2420*/  @!PT LDS RZ, [RZ] ;  /* 0x00000000fffff984 */ /* 0x000fe20000000800 */
[----:B------:R3:W-:Y:S06]  /*2430*/  MEMBAR.ALL.CTA ;  /* 0x0000000000007992 */ /* 0x0007ec0000008000 */
[----:B---3--:R-:W3:Y:S01]  /*2440*/  FENCE.VIEW.ASYNC.S ;  /* 0x00000000000073c6 */ /* 0x008ee20000000000 */
[----:B------:R-:W-:-:S09]  /*2450*/  UPRMT UR4, URZ, 0x654, UR4 ;  /* 0x00000654ff047896 */ /* 0x000fd20008000004 */
[----:B---3--:R-:W-:Y:S01]  /*2460*/  SYNCS.ARRIVE.TRANS64.RED.A1T0 RZ, [UR4], RZ ;  /* 0x000000ffffff79a7 */ /* 0x008fe20008100404 */
[----:B--2---:R-:W-:-:S13]  /*2470*/  LOP3.LUT P0, RZ, R6, 0x1, RZ, 0xc0, !PT ;  /* 0x0000000106ff7812 */ /* 0x004fda000780c0ff */
[----:B------:R-:W-:Y:S01]  /*2480*/  VOTEU.ANY UP1, P0 ;  /* 0x0000000000ff7886 */ /* 0x000fe20000020100 */
[----:B------:R-:W-:-:S13]  /*2490*/  PLOP3.LUT P0, PT, PT, PT, UP1, 0x80, 0x8 ;  /* 0x000000000008781c */ /* 0x000fda0003f0f018 */
[----:B-1----:R-:W-:Y:S02]  /*24a0*/  @P0 MOV R0, R4 ;  /* 0x0000000400000202 */ /* 0x002fe40000000f00 */
[----:B------:R-:W-:Y:S02]  /*24b0*/  @P0 LOP3.LUT R4, R5, 0xffff, RZ, 0xc0, !PT ;  /* 0x0000ffff05040812 */ /* 0x000fe400078ec0ff */
[----:B------:R-:W-:Y:S02]  /*24c0*/  @P0 R2UR UR6, R0 ;  /* 0x00000000000602ca */ /* 0x000fe400000e0000 */
[----:B------:R-:W-:-:S11]  /*24d0*/  @P0 R2UR UR5, R4 ;  /* 0x00000000040502ca */ /* 0x000fd600000e0000 */
[----:B------:R-:W-:Y:S02]  /*24e0*/  @UP1 UMOV UR49, UR6 ;  /* 0x0000000600311c82 */ /* 0x000fe40008000000 */
[----:B------:R-:W-:Y:S01]  /*24f0*/  @UP1 UMOV UR48, UR5 ;  /* 0x0000000500301c82 */ /* 0x000fe20008000000 */
[----:B------:R-:W-:Y:S05]  /*2500*/  BRA.U !UP0, `(.L_x_31) ;  /* 0x0000000108d47547 */ /* 0x000fea000b800000 */
[----:B------:R-:W1:Y:S01]  /*2510*/  LDCU.128 UR16, c[0x0][0xc10] ;  /* 0x00018200ff1077ac */ /* 0x000e620008000c00 */
[----:B------:R-:W2:Y:S01]  /*2520*/  LDCU UR20, c[0x0][0xc20] ;  /* 0x00018400ff1477ac */ /* 0x000ea20008000800 */
[----:B------:R-:W3:Y:S01]  /*2530*/  LDCU UR13, c[0x0][0xc0c] ;  /* 0x00018180ff0d77ac */ /* 0x000ee20008000800 */
[----:B------:R-:W4:Y:S01]  /*2540*/  LDCU.64 UR14, c[0x0][0xc28] ;  /* 0x00018500ff0e77ac */ /* 0x000f220008000a00 */
[----:B------:R-:W-:Y:S02]  /*2550*/  UISETP.NE.AND UP3, UPT, UR39, 0x1, UPT ;  /* 0x000000012700788c */ /* 0x000fe4000bf65270 */
[----:B-1----:R-:W-:Y:S02]  /*2560*/  UIMAD.WIDE.U32 UR4, UR52, UR19, URZ ;  /* 0x00000013340472a5 */ /* 0x002fe4000f8e00ff */
[----:B------:R-:W-:Y:S02]  /*2570*/  UIMAD.WIDE.U32 UR6, UR53, UR16, URZ ;  /* 0x00000010350672a5 */ /* 0x000fe4000f8e00ff */
[----:B------:R-:W-:-:S02]  /*2580*/  UISETP.NE.AND UP0, UPT, UR18, 0x1, UPT ;  /* 0x000000011200788c */ /* 0x000fc4000bf05270 */
[----:B------:R-:W-:Y:S01]  /*2590*/  UIMAD.WIDE.U32 UR10, UR48, UR19, URZ ;  /* 0x00000013300a72a5 */ /* 0x000fe2000f8e00ff */
[----:B------:R-:W-:Y:S01]  /*25a0*/  UMOV UR4, UR5 ;  /* 0x0000000500047c82 */ /* 0x000fe20008000000 */
[----:B---3--:R-:W-:Y:S02]  /*25b0*/  UISETP.NE.AND UP2, UPT, UR13, 0x1, UPT ;  /* 0x000000010d00788c */ /* 0x008fe4000bf45270 */
[----:B--2---:R-:W-:Y:S02]  /*25c0*/  USHF.R.U32.HI UR5, URZ, UR20, UR4 ;  /* 0x00000014ff057299 */ /* 0x004fe40008011604 */
[----:B------:R-:W-:Y:S01]  /*25d0*/  UIMAD.WIDE.U32 UR8, UR49, UR16, URZ ;  /* 0x00000010310872a5 */ /* 0x000fe2000f8e00ff */
[----:B------:R-:W-:Y:S01]  /*25e0*/  UMOV UR4, UR7 ;  /* 0x0000000700047c82 */ /* 0x000fe20008000000 */
[----:B------:R-:W-:Y:S02]  /*25f0*/  USEL UR5, UR52, UR5, !UP0 ;  /* 0x0000000534057287 */ /* 0x000fe4000c000000 */
[----:B------:R-:W-:-:S02]  /*2600*/  USHF.R.U32.HI UR4, URZ, UR17, UR4 ;  /* 0x00000011ff047299 */ /* 0x000fc40008011604 */
[----:B----4-:R-:W-:Y:S02]  /*2610*/  UIMAD.WIDE.U32 UR6, UR5, UR14, URZ ;  /* 0x0000000e050672a5 */ /* 0x010fe4000f8e00ff */
[----:B------:R-:W-:Y:S01]  /*2620*/  USEL UR12, UR53, UR4, !UP2 ;  /* 0x00000004350c7287 */ /* 0x000fe2000d000000 */
[----:B------:R-:W-:Y:S02]  /*2630*/  UMOV UR8, UR9 ;  /* 0x0000000900087c82 */ /* 0x000fe40008000000 */
[----:B------:R-:W-:Y:S01]  /*2640*/  UMOV UR4, UR11 ;  /* 0x0000000b00047c82 */ /* 0x000fe20008000000 */
[----:B------:R-:W-:Y:S01]  /*2650*/  UIMAD.WIDE.U32 UR10, UR12, UR14, URZ ;  /* 0x0000000e0c0a72a5 */ /* 0x000fe2000f8e00ff */
[----:B------:R-:W-:Y:S01]  /*2660*/  UMOV UR6, UR7 ;  /* 0x0000000700067c82 */ /* 0x000fe20008000000 */
[----:B------:R-:W-:Y:S02]  /*2670*/  USHF.R.U32.HI UR4, URZ, UR20, UR4 ;  /* 0x00000014ff047299 */ /* 0x000fe40008011604 */
[----:B------:R-:W-:-:S02]  /*2680*/  @UP3 USHF.R.U32.HI UR5, URZ, UR15, UR6 ;  /* 0x0000000fff053299 */ /* 0x000fc40008011606 */
[----:B------:R-:W-:Y:S01]  /*2690*/  USHF.R.U32.HI UR17, URZ, UR17, UR8 ;  /* 0x00000011ff117299 */ /* 0x000fe20008011608 */
[----:B------:R-:W-:Y:S01]  /*26a0*/  UMOV UR6, UR11 ;  /* 0x0000000b00067c82 */ /* 0x000fe20008000000 */
[----:B------:R-:W-:Y:S02]  /*26b0*/  USEL UR4, UR48, UR4, !UP0 ;  /* 0x0000000430047287 */ /* 0x000fe4000c000000 */
[----:B------:R-:W-:Y:S02]  /*26c0*/  @UP3 USHF.R.U32.HI UR12, URZ, UR15, UR6 ;  /* 0x0000000fff0c3299 */ /* 0x000fe40008011606 */
[----:B------:R-:W-:Y:S02]  /*26d0*/  UIMAD UR6, UR39, UR5, URZ ;  /* 0x00000005270672a4 */ /* 0x000fe4000f8e02ff */
[----:B------:R-:W-:Y:S02]  /*26e0*/  USEL UR5, UR49, UR17, !UP2 ;  /* 0x0000001131057287 */ /* 0x000fe4000d000000 */
[----:B------:R-:W-:-:S02]  /*26f0*/  UIMAD UR8, UR39, UR12, URZ ;  /* 0x0000000c270872a4 */ /* 0x000fc4000f8e02ff */
[----:B------:R-:W-:Y:S02]  /*2700*/  UISETP.GE.AND UP0, UPT, UR4, UR6, UPT ;  /* 0x000000060400728c */ /* 0x000fe4000bf06270 */
[----:B------:R-:W-:Y:S02]  /*2710*/  UIMAD.WIDE.U32 UR6, UR4, UR14, URZ ;  /* 0x0000000e040672a5 */ /* 0x000fe4000f8e00ff */
[----:B------:R-:W-:Y:S02]  /*2720*/  UISETP.GE.OR UP0, UPT, UR5, UR8, UP0 ;  /* 0x000000080500728c */ /* 0x000fe40008706670 */
[----:B------:R-:W-:Y:S02]  /*2730*/  UIMAD.WIDE.U32 UR8, UR5, UR14, URZ ;  /* 0x0000000e050872a5 */ /* 0x000fe4000f8e00ff */
[----:B------:R-:W-:Y:S01]  /*2740*/  UIADD3 UR10, UPT, UPT, -UR4, URZ, URZ ;  /* 0x000000ff040a7290 */ /* 0x000fe2000fffe1ff */
[----:B------:R-:W-:Y:S02]  /*2750*/  UMOV UR6, UR7 ;  /* 0x0000000700067c82 */ /* 0x000fe40008000000 */
[----:B------:R-:W-:-:S02]  /*2760*/  USHF.R.U32.HI UR6, URZ, UR15, UR6 ;  /* 0x0000000fff067299 */ /* 0x000fc40008011606 */
[----:B------:R-:W-:Y:S02]  /*2770*/  UIMAD UR10, UR18, UR10, UR48 ;  /* 0x0000000a120a72a4 */ /* 0x000fe4000f8e0230 */
[----:B------:R-:W-:Y:S01]  /*2780*/  USEL UR6, UR4, UR6, !UP3 ;  /* 0x0000000604067287 */ /* 0x000fe2000d800000 */
[----:B------:R-:W-:Y:S01]  /*2790*/  @!UP0 UMOV UR7, UR9 ;  /* 0x0000000900078c82 */ /* 0x000fe20008000000 */
[----:B------:R-:W-:Y:S02]  /*27a0*/  UIADD3 UR9, UPT, UPT, -UR5, URZ, URZ ;  /* 0x000000ff05097290 */ /* 0x000fe4000fffe1ff */
[----:B------:R-:W-:Y:S02]  /*27b0*/  @!UP0 USHF.R.U32.HI UR7, URZ, UR15, UR7 ;  /* 0x0000000fff078299 */ /* 0x000fe40008011607 */
[----:B------:R-:W-:Y:S02]  /*27c0*/  UIADD3 UR8, UPT, UPT, -UR6, URZ, URZ ;  /* 0x000000ff06087290 */ /* 0x000fe4000fffe1ff */
[----:B------:R-:W-:-:S02]  /*27d0*/  @!UP0 USEL UR7, UR5, UR7, !UP3 ;  /* 0x0000000705078287 */ /* 0x000fc4000d800000 */
[----:B------:R-:W-:Y:S02]  /*27e0*/  UIMAD UR8, UR39, UR8, UR4 ;  /* 0x00000008270872a4 */ /* 0x000fe4000f8e0204 */
[----:B------:R-:W-:Y:S02]  /*27f0*/  @!UP0 UIADD3 UR6, UPT, UPT, UR6, -UR7, URZ ;  /* 0x8000000706068290 */ /* 0x000fe4000fffe0ff */
[----:B------:R-:W-:Y:S02]  /*2800*/  @!UP0 UIMAD UR7, UR8, UR12, UR7 ;  /* 0x0000000c080782a4 */ /* 0x000fe4000f8e0207 */
[----:B------:R-:W-:Y:S02]  /*2810*/  @!UP0 UIMAD UR4, UR39, UR6, UR5 ;  /* 0x00000006270482a4 */ /* 0x000fe4000f8e0205 */
[----:B------:R-:W-:Y:S02]  /*2820*/  UIMAD UR6, UR13, UR9, UR49 ;  /* 0x000000090d0672a4 */ /* 0x000fe4000f8e0231 */
[----:B------:R-:W-:Y:S01]  /*2830*/  UIMAD UR48, UR4, UR18, UR10 ;  /* 0x00000012043072a4 */ /* 0x000fe2000f8e020a */
[----:B------:R-:W-:-:S02]  /*2840*/  @!UP0 UMOV UR5, UR7 ;  /* 0x0000000700058c82 */ /* 0x000fc40008000000 */
[----:B------:R-:W-:-:S12]  /*2850*/  UIMAD UR49, UR5, UR13, UR6 ;  /* 0x0000000d053172a4 */ /* 0x000fd8000f8e0206 */
.L_x_31:
        /* <DEDUP_REMOVED lines=20> */
.L_x_32:
[----:B------:R-:W-:Y:S01]  /*29a0*/  R2UR UR5, R78 ;  /* 0x000000004e0572ca */ /* 0x000fe200000e0000 */
[----:B------:R-:W-:Y:S01]  /*29b0*/  UMOV UR31, UR38 ;  /* 0x00000026001f7c82 */ /* 0x000fe20008000000 */
[----:B------:R-:W-:Y:S02]  /*29c0*/  R2UR UR4, R77 ;  /* 0x000000004d0472ca */ /* 0x000fe400000e0000 */
[----:B------:R-:W-:Y:S02]  /*29d0*/  PLOP3.LUT P1, PT, PT, PT, PT, 0x80, 0x8 ;  /* 0x000000000008781c */ /* 0x000fe40003f2f070 */
[----:B------:R-:W-:-:S07]  /*29e0*/  LOP3.LUT R2, R2, 0x1, RZ, 0x3c, !PT ;  /* 0x0000000102027812 */ /* 0x000fce00078e3cff */
[----:B------:R-:W-:Y:S02]  /*29f0*/  UIADD3 UR51, UPT, UPT, UR49, UR5, URZ ;  /* 0x0000000531337290 */ /* 0x000fe4000fffe0ff */
[----:B------:R-:W-:Y:S01]  /*2a00*/  UIADD3 UR24, UPT, UPT, UR48, UR4, URZ ;  /* 0x0000000430187290 */ /* 0x000fe2000fffe0ff */
[----:B------:R-:W-:Y:S11]  /*2a10*/  BRA.U UP1, `(.L_x_33) ;  /* 0xffffffe901e07547 */ /* 0x000ff6000b83ffff */
[----:B------:R-:W-:Y:S01]  /*2a20*/  UIADD3 UR36, UPT, UPT, UR36, 0x60, URZ ;  /* 0x0000006024247890 */ /* 0x000fe2000fffe0ff */
[----:B------:R-:W-:-:S03]  /*2a30*/  MOV R2, UR26 ;  /* 0x0000001a00027c02 */ /* 0x000fc60008000f00 */
[----:B------:R-:W-:Y:S01]  /*2a40*/  ULEA UR4, UR30, UR36, 0x3 ;  /* 0x000000241e047291 */ /* 0x000fe2000f8e18ff */
[----:B------:R-:W-:-:S08]  /*2a50*/  SHF.L.U32 R2, R2, 0x1f, RZ ;  /* 0x0000001f02027819 */ /* 0x000fd000000006ff */
[----:B------:R-:W1:Y:S02]  /*2a60*/  SYNCS.PHASECHK.TRANS64.TRYWAIT P0, [UR4], R2 ;  /* 0x00000002ff0075a7 */ /* 0x000e640008001104 */
[----:B-1----:R-:W-:Y:S05]  /*2a70*/  @!P0 BRA `(.L_x_34) ;  /* 0x0000007000f88947 */ /* 0x002fea0003800000 */
.L_x_137:
[----:B------:R-:W-:-:S04]  /*2a80*/  UIADD3 UR4, UPT, UPT, UR30, 0x1, URZ ;  /* 0x000000011e047890 */ /* 0x000fc8000fffe0ff */
[----:B------:R-:W-:-:S04]  /*2a90*/  UISETP.NE.AND UP0, UPT, UR4, 0xc, UPT ;  /* 0x0000000c0400788c */ /* 0x000fc8000bf05270 */
[----:B------:R-:W-:Y:S02]  /*2aa0*/  USEL UR5, URZ, 0x1, UP0 ;  /* 0x00000001ff057887 */ /* 0x000fe40008000000 */
[----:B------:R-:W-:Y:S02]  /*2ab0*/  USEL UR4, UR4, URZ, UP0 ;  /* 0x000000ff04047287 */ /* 0x000fe40008000000 */
[----:B------:R-:W-:Y:S02]  /*2ac0*/  ULOP3.LUT UR6, UR26, UR5, URZ, 0x3c, !UPT ;  /* 0x000000051a067292 */ /* 0x000fe4000f8e3cff */
[----:B------:R-:W-:-:S04]  /*2ad0*/  ULEA UR5, UR4, UR36, 0x3 ;  /* 0x0000002404057291 */ /* 0x000fc8000f8e18ff */
[----:B-1----:R-:W-:-:S04]  /*2ae0*/  MOV R2, UR6 ;  /* 0x0000000600027c02 */ /* 0x002fc80008000f00 */
[----:B------:R-:W-:-:S04]  /*2af0*/  SHF.L.U32 R2, R2, 0x1f, RZ ;  /* 0x0000001f02027819 */ /* 0x000fc800000006ff */
[----:B------:R-:W1:Y:S02]  /*2b00*/  SYNCS.PHASECHK.TRANS64.TRYWAIT P0, [UR5], R2 ;  /* 0x00000002ff0075a7 */ /* 0x000e640008001105 */
[----:B-1----:R-:W-:Y:S05]  /*2b10*/  @!P0 BRA `(.L_x_35) ;  /* 0x0000007000e88947 */ /* 0x002fea0003800000 */
.L_x_139:
        /* <DEDUP_REMOVED lines=10> */
.L_x_141:
        /* <DEDUP_REMOVED lines=10> */
.L_x_143:
        /* <DEDUP_REMOVED lines=10> */
.L_x_145:
        /* <DEDUP_REMOVED lines=10> */
.L_x_147:
        /* <DEDUP_REMOVED lines=10> */
.L_x_149:
        /* <DEDUP_REMOVED lines=10> */
.L_x_151:
        /* <DEDUP_REMOVED lines=10> */
.L_x_153:
        /* <DEDUP_REMOVED lines=10> */
.L_x_155:
        /* <DEDUP_REMOVED lines=10> */
.L_x_157:
[----:B------:R-:W-:-:S04]  /*30c0*/  UIADD3 UR4, UPT, UPT, UR4, 0x1, URZ ;  /* 0x0000000104047890 */ /* 0x000fc8000fffe0ff */
[----:B------:R-:W-:-:S04]  /*30d0*/  UISETP.NE.AND UP0, UPT, UR4, 0xc, UPT ;  /* 0x0000000c0400788c */ /* 0x000fc8000bf05270 */
[----:B------:R-:W-:Y:S02]  /*30e0*/  USEL UR5, URZ, 0x1, UP0 ;  /* 0x00000001ff057887 */ /* 0x000fe40008000000 */
[----:B------:R-:W-:Y:S02]  /*30f0*/  USEL UR4, UR4, URZ, UP0 ;  /* 0x000000ff04047287 */ /* 0x000fe40008000000 */
[----:B------:R-:W-:Y:S02]  /*3100*/  ULOP3.LUT UR5, UR6, UR5, URZ, 0x3c, !UPT ;  /* 0x0000000506057292 */ /* 0x000fe4000f8e3cff */
[----:B------:R-:W-:-:S04]  /*3110*/  ULEA UR4, UR4, UR36, 0x3 ;  /* 0x0000002404047291 */ /* 0x000fc8000f8e18ff */
[----:B-1----:R-:W-:Y:S02]  /*3120*/  IMAD.U32 R2, RZ, RZ, UR5 ;  /* 0x00000005ff027e24 */ /* 0x002fe4000f8e00ff */
[----:B------:R-:W-:-:S03]  /*3130*/  MOV R0, UR4 ;  /* 0x0000000400007c02 */ /* 0x000fc60008000f00 */
[----:B------:R-:W-:-:S07]  /*3140*/  SHF.L.U32 R2, R2, 0x1f, RZ ;  /* 0x0000001f02027819 */ /* 0x000fce00000006ff */
.L_x_45:
[----:B-1----:R1:W2:Y:S02]  /*3150*/  SYNCS.PHASECHK.TRANS64.TRYWAIT P0, [R0+URZ], R2 ;  /* 0x00000002000075a7 */ /* 0x0022a400080011ff */
[----:B--2---:R-:W-:Y:S05]  /*3160*/  @!P0 NANOSLEEP.SYNCS 0x989680 ;  /* 0x009896800000895d */ /* 0x004fea0003900000 */
[----:B------:R-:W2:Y:S02]  /*3170*/  @!P0 SYNCS.PHASECHK.TRANS64 P0, [R0+URZ], R2 ;  /* 0x00000002000085a7 */ /* 0x000ea400080010ff */
[----:B--2---:R-:W-:Y:S05]  /*3180*/  @P0 EXIT ;  /* 0x000000000000094d */ /* 0x004fea0003800000 */
[----:B------:R-:W-:Y:S05]  /*3190*/  BRA `(.L_x_45) ;  /* 0xfffffffc00ec7947 */ /* 0x000fea000383ffff */
.L_x_17:
[----:B------:R-:W2:Y:S02]  /*31a0*/  S2UR UR4, SR_CgaCtaId ;  /* 0x00000000000479c3 */ /* 0x000ea40000008800 */
[----:B--2---:R-:W-:-:S04]  /*31b0*/  UISETP.NE.AND UP0, UPT, UR4, URZ, UPT ;  /* 0x000000ff0400728c */ /* 0x004fc8000bf05270 */
[----:B------:R-:W-:-:S09]  /*31c0*/  UISETP.NE.OR UP0, UPT, UR18, 0x1, UP0 ;  /* 0x000000011200788c */ /* 0x000fd20008705670 */
[----:B------:R-:W-:Y:S05]  /*31d0*/  BRA.U UP0, `(.L_x_46) ;  /* 0x0000000100b47547 */ /* 0x000fea000b800000 */
[----:B------:R-:W2:Y:S01]  /*31e0*/  S2UR UR5, SR_CgaCtaId ;  /* 0x00000000000579c3 */ /* 0x000ea20000008800 */
[----:B------:R-:W-:Y:S01]  /*31f0*/  UMOV UR4, 0x400 ;  /* 0x0000040000047882 */ /* 0x000fe20000000000 */
[----:B------:R-:W-:Y:S01]  /*3200*/  HFMA2 R3, -RZ, RZ, 0, 5.9604644775390625e-08 ;  /* 0x00000001ff037431 */ /* 0x000fe200000001ff */
[----:B------:R-:W-:Y:S01]  /*3210*/  ISETP.NE.AND P0, PT, R0, RZ, PT ;  /* 0x000000ff0000720c */ /* 0x000fe20003f05270 */
[----:B------:R-:W-:Y:S01]  /*3220*/  IMAD.MOV.U32 R8, RZ, RZ, RZ ;  /* 0x000000ffff087224 */ /* 0x000fe200078e00ff */
[----:B--2---:R-:W-:-:S04]  /*3230*/  ULEA UR4, UR5, UR4, 0x18 ;  /* 0x0000000405047291 */ /* 0x004fc8000f8ec0ff */
[----:B------:R-:W-:Y:S02]  /*3240*/  UIADD3 UR5, UPT, UPT, UR4, 0x118, URZ ;  /* 0x0000011804057890 */ /* 0x000fe4000fffe0ff */
[----:B------:R-:W-:Y:S02]  /*3250*/  UIADD3 UR8, UPT, UPT, UR4, 0x110, URZ ;  /* 0x0000011004087890 */ /* 0x000fe4000fffe0ff */
[----:B------:R-:W-:-:S12]  /*3260*/  UPRMT UR5, URZ, 0x654, UR5 ;  /* 0x00000654ff057896 */ /* 0x000fd80008000005 */
.L_x_49:
[----:B------:R-:W-:Y:S01]  /*3270*/  SHF.L.U32 R6, R3, 0x1f, RZ ;  /* 0x0000001f03067819 */ /* 0x000fe200000006ff */
[----:B------:R-:W-:Y:S02]  /*3280*/  IMAD.U32 R4, RZ, RZ, UR8 ;  /* 0x00000008ff047e24 */ /* 0x000fe4000f8e00ff */
[----:B------:R-:W-:Y:S01]  /*3290*/  @!P0 IMAD.MOV.U32 R5, RZ, RZ, 0x10 ;  /* 0x00000010ff058424 */ /* 0x000fe200078e00ff */
[----:B------:R-:W2:Y:S02]  /*32a0*/  SYNCS.PHASECHK.TRANS64.TRYWAIT P1, [UR4+0x118], R6 ;  /* 0x00011806ff0075a7 */ /* 0x000ea40008021104 */
[----:B------:R-:W-:-:S04]  /*32b0*/  PRMT R4, R0, 0x654, R4 ;  /* 0x0000065400047816 */ /* 0x000fc80000000004 */
[----:B------:R-:W-:Y:S01]  /*32c0*/  SEL R2, R4, R2, !P0 ;  /* 0x0000000204027207 */ /* 0x000fe20004000000 */
[----:B--2---:R-:W-:Y:S06]  /*32d0*/  @!P1 BRA `(.L_x_47) ;  /* 0x0000006c00e89947 */ /* 0x004fec0003800000 */
.L_x_159:
[----:B------:R-:W-:Y:S01]  /*32e0*/  UIADD3 UR6, UPT, UPT, UR4, 0x150, URZ ;  /* 0x0000015004067890 */ /* 0x000fe2000fffe0ff */
[----:B------:R3:W-:Y:S01]  /*32f0*/  @!P0 SYNCS.ARRIVE.TRANS64.RED RZ, [R2+URZ], R5 ;  /* 0x0000000502ff89a7 */ /* 0x0007e200080004ff */
[----:B------:R-:W-:Y:S01]  /*3300*/  UIADD3 UR7, UPT, UPT, UR4, 0x110, URZ ;  /* 0x0000011004077890 */ /* 0x000fe2000fffe0ff */
[----:B------:R-:W-:-:S08]  /*3310*/  LOP3.LUT R3, R3, 0x1, RZ, 0x3c, !PT ;  /* 0x0000000103037812 */ /* 0x000fd000078e3cff */
[----:B------:R-:W-:Y:S06]  /*3320*/  UGETNEXTWORKID.BROADCAST [UR6], [UR7] ;  /* 0x00000000060073ca */ /* 0x000fec0008000100 */
[----:B---3--:R-:W-:-:S04]  /*3330*/  SHF.L.U32 R5, R8, 0x1f, RZ ;  /* 0x0000001f08057819 */ /* 0x008fc800000006ff */
[----:B------:R-:W3:Y:S02]  /*3340*/  SYNCS.PHASECHK.TRANS64.TRYWAIT P1, [UR4+0x110], R5 ;  /* 0x00011005ff0075a7 */ /* 0x000ee40008021104 */
[----:B---3--:R-:W-:Y:S05]  /*3350*/  @!P1 BRA `(.L_x_48) ;  /* 0x0000006c00e09947 */ /* 0x008fea0003800000 */
.L_x_161:
[----:B--2---:R-:W2:Y:S01]  /*3360*/  LDS.128 R4, [UR4+0x150] ;  /* 0x00015004ff047984 */ /* 0x004ea20008000c00 */
[----:B------:R-:W-:Y:S01]  /*3370*/  LOP3.LUT R8, R8, 0x1, RZ, 0x3c, !PT ;  /* 0x0000000108087812 */ /* 0x000fe200078e3cff */
[----:B------:R-:W-:Y:S01]  /*3380*/  @!PT LDS RZ, [RZ] ;  /* 0x00000000fffff984 */ /* 0x000fe20000000800 */
[----:B------:R-:W-:Y:S01]  /*3390*/  @!PT LDS RZ, [RZ] ;  /* 0x00000000fffff984 */ /* 0x000fe20000000800 */
[----:B------:R-:W-:Y:S01]  /*33a0*/  @!PT LDS RZ, [RZ] ;  /* 0x00000000fffff984 */ /* 0x000fe20000000800 */
[----:B------:R-:W-:Y:S01]  /*33b0*/  @!PT LDS RZ, [RZ] ;  /* 0x00000000fffff984 */ /* 0x000fe20000000800 */
[----:B------:R3:W-:Y:S06]  /*33c0*/  MEMBAR.ALL.CTA ;  /* 0x0000000000007992 */ /* 0x0007ec0000008000 */
[----:B---3--:R-:W3:Y:S02]  /*33d0*/  FENCE.VIEW.ASYNC.S ;  /* 0x00000000000073c6 */ /* 0x008ee40000000000 */
[----:B---3--:R-:W-:Y:S01]  /*33e0*/  SYNCS.ARRIVE.TRANS64.RED.A1T0 RZ, [UR5], RZ ;  /* 0x000000ffffff79a7 */ /* 0x008fe20008100405 */
[----:B--2---:R-:W-:-:S13]  /*33f0*/  LOP3.LUT P1, RZ, R6, 0x1, RZ, 0xc0, !PT ;  /* 0x0000000106ff7812 */ /* 0x004fda000782c0ff */
[----:B------:R-:W-:Y:S05]  /*3400*/  @P1 BRA `(.L_x_49) ;  /* 0xfffffffc00981947 */ /* 0x000fea000383ffff */
[----:B------:R-:W-:-:S04]  /*3410*/  SHF.L.U32 R0, R3, 0x1f, RZ ;  /* 0x0000001f03007819 */ /* 0x000fc800000006ff */
[----:B------:R-:W2:Y:S02]  /*3420*/  SYNCS.PHASECHK.TRANS64 P0, [UR4+0x118], R0 ;  /* 0x00011800ff0075a7 */ /* 0x000ea40008001004 */
[----:B-12---:R-:W-:Y:S05]  /*3430*/  @P0 EXIT ;  /* 0x000000000000094d */ /* 0x006fea0003800000 */
[----:B------:R-:W-:-:S07]  /*3440*/  MOV R0, UR4 ;  /* 0x0000000400007c02 */ /* 0x000fce0008000f00 */
.L_x_50:
[----:B-1----:R-:W-:-:S04]  /*3450*/  SHF.L.U32 R2, R3, 0x1f, RZ ;  /* 0x0000001f03027819 */ /* 0x002fc800000006ff */
[----:B------:R1:W2:Y:S03]  /*3460*/  SYNCS.PHASECHK.TRANS64.TRYWAIT P0, [R0+URZ+0x118], R2 ;  /* 0x00011802000075a7 */ /* 0x0002a600080011ff */
[----:B--2---:R-:W-:Y:S05]  /*3470*/  @!P0 NANOSLEEP.SYNCS 0x989680 ;  /* 0x009896800000895d */ /* 0x004fea0003900000 */
[----:B------:R-:W2:Y:S02]  /*3480*/  @!P0 SYNCS.PHASECHK.TRANS64 P0, [R0+URZ+0x118], R2 ;  /* 0x00011802000085a7 */ /* 0x000ea400080010ff */
[----:B--2---:R-:W-:Y:S05]  /*3490*/  @P0 EXIT ;  /* 0x000000000000094d */ /* 0x004fea0003800000 */
[----:B------:R-:W-:Y:S05]  /*34a0*/  BRA `(.L_x_50) ;  /* 0xfffffffc00e87947 */ /* 0x000fea000383ffff */
.L_x_46:
[----:B------:R-:W-:-:S09]  /*34b0*/  UISETP.NE.AND UP0, UPT, UR18, URZ, UPT ;  /* 0x000000ff1200728c */ /* 0x000fd2000bf05270 */
[----:B------:R-:W-:Y:S05]  /*34c0*/  BRA.U UP0, `(.L_x_51) ;  /* 0x0000000d00487547 */ /* 0x000fea000b800000 */
[----:B------:R-:W2:Y:S01]  /*34d0*/  S2UR UR7, SR_CgaCtaId ;  /* 0x00000000000779c3 */ /* 0x000ea20000008800 */
[----:B------:R-:W-:Y:S01]  /*34e0*/  UMOV UR4, 0x40 ;  /* 0x0000004000047882 */ /* 0x000fe20000000000 */
[----:B------:R-:W-:Y:S01]  /*34f0*/  NOP ;  /* 0x0000000000007918 */ /* 0x000fe20000000000 */
[----:B------:R-:W-:Y:S01]  /*3500*/  UMOV UR6, 0x400 ;  /* 0x0000040000067882 */ /* 0x000fe20000000000 */
[----:B--2---:R-:W-:Y:S02]  /*3510*/  ULEA UR5, UR7, UR4, 0x18 ;  /* 0x0000000407057291 */ /* 0x004fe4000f8ec0ff */
[----:B------:R-:W-:-:S07]  /*3520*/  ULEA UR6, UR7, UR6, 0x18 ;  /* 0x0000000607067291 */ /* 0x000fce000f8ec0ff */
[----:B------:R-:W2:Y:S02]  /*3530*/  LDS.U8 R0, [UR5+0x1c] ;  /* 0x00001c05ff007984 */ /* 0x000ea40008000000 */
[----:B--2---:R-:W-:-:S13]  /*3540*/  ISETP.NE.AND P0, PT, R0, RZ, PT ;  /* 0x000000ff0000720c */ /* 0x004fda0003f05270 */
[----:B------:R-:W-:Y:S05]  /*3550*/  @P0 BRA `(.L_x_52) ;  /* 0x0000000000580947 */ /* 0x000fea0003800000 */
[----:B------:R-:W-:-:S13]  /*3560*/  ELECT P0, URZ, PT ;  /* 0x0000000000ff782f */ /* 0x000fda0003800000 */
[----:B------:R-:W-:Y:S05]  /*3570*/  @!P0 BRA `(.L_x_53) ;  /* 0x0000000000608947 */ /* 0x000fea0003800000 */
[----:B------:R-:W-:Y:S01]  /*3580*/  UMOV UR4, 0x10 ;  /* 0x0000001000047882 */ /* 0x000fe20000000000 */
[----:B------:R-:W-:Y:S01]  /*3590*/  HFMA2 R0, -RZ, RZ, 0, 5.9604644775390625e-08 ;  /* 0x00000001ff007431 */ /* 0x000fe200000001ff */
[----:B------:R-:W-:-:S03]  /*35a0*/  MOV R2, 0xffff ;  /* 0x0000ffff00027802 */ /* 0x000fc60000000f00 */
[----:B------:R-:W-:Y:S04]  /*35b0*/  DEPBAR.LE SB2, 0x36 ;  /* 0x0000ad800000791a */ /* 0x000fe80000000000 */
[----:B------:R-:W2:Y:S02]  /*35c0*/  UTCATOMSWS.FIND_AND_SET.ALIGN UP0, UR4, UR4 ;  /* 0x00000004000475e3 */ /* 0x000ea40008000800 */
[----:B--2---:R-:W-:Y:S01]  /*35d0*/  MOV R3, UR4 ;  /* 0x0000000400037c02 */ /* 0x004fe20008000f00 */
[----:B------:R-:W-:Y:S06]  /*35e0*/  BRA.U UP0, `(.L_x_54) ;  /* 0x0000000100187547 */ /* 0x000fec000b800000 */
.L_x_55:
[----:B------:R-:W-:Y:S05]  /*35f0*/  NANOSLEEP 0x64 ;  /* 0x000000640000795d */ /* 0x000fea0003800000 */
[----:B------:R-:W-:-:S05]  /*3600*/  UMOV UR4, 0x10 ;  /* 0x0000001000047882 */ /* 0x000fca0000000000 */
[----:B------:R-:W-:Y:S04]  /*3610*/  DEPBAR.LE SB2, 0x36 ;  /* 0x0000ad800000791a */ /* 0x000fe80000000000 */
[----:B------:R-:W2:Y:S02]  /*3620*/  UTCATOMSWS.FIND_AND_SET.ALIGN UP0, UR4, UR4 ;  /* 0x00000004000475e3 */ /* 0x000ea40008000800 */
[----:B--2---:R-:W-:Y:S01]  /*3630*/  MOV R3, UR4 ;  /* 0x0000000400037c02 */ /* 0x004fe20008000f00 */
[----:B------:R-:W-:Y:S05]  /*3640*/  BRA.U !UP0, `(.L_x_55) ;  /* 0xfffffffd08e87547 */ /* 0x000fea000b83ffff */
.L_x_54:
[-C--:B------:R-:W-:Y:S02]  /*3650*/  SHF.L.U32 R2, R2, R3.reuse, RZ ;  /* 0x0000000302027219 */ /* 0x080fe400000006ff */
[----:B------:R-:W-:Y:S01]  /*3660*/  SHF.L.U32 R0, R0, R3, RZ ;  /* 0x0000000300007219 */ /* 0x000fe200000006ff */
[----:B------:R-:W-:Y:S02]  /*3670*/  IMAD.SHL.U32 R3, R3, 0x20, RZ ;  /* 0x0000002003037824 */ /* 0x000fe400078e00ff */
[----:B------:R2:W-:Y:S04]  /*3680*/  ATOMS.OR RZ, [UR5+0x14], R2 ;  /* 0x00001402ffff798c */ /* 0x0005e8000b000005 */
[----:B------:R2:W-:Y:S04]  /*3690*/  ATOMS.OR RZ, [UR5+0x18], R0 ;  /* 0x00001800ffff798c */ /* 0x0005e8000b000005 */
[----:B------:R2:W-:Y:S01]  /*36a0*/  STS [UR6+0x160], R3 ;  /* 0x00016003ff007988 */ /* 0x0005e20008000806 */
[----:B------:R-:W-:Y:S05]  /*36b0*/  BRA `(.L_x_53) ;  /* 0x0000000000107947 */ /* 0x000fea0003800000 */
.L_x_52:
[----:B------:R-:W-:Y:S02]  /*36c0*/  MOV R0, 0xffffffff ;  /* 0xffffffff00007802 */ /* 0x000fe40000000f00 */
[----:B------:R-:W-:-:S03]  /*36d0*/  MOV R2, 0x3700 ;  /* 0x0000370000027802 */ /* 0x000fc60000000f00 */
[----:B------:R2:W-:Y:S04]  /*36e0*/  STS [UR6+0x160], R0 ;  /* 0x00016000ff007988 */ /* 0x0005e80008000806 */
[----:B-12--5:R-:W-:Y:S05]  /*36f0*/  CALL.REL.NOINC `($__internal_1_$__cuda_sm10x_tcgen05_guardrail_trap_phase_invalid_during_alloc) ;  /* 0x0000007000ec7944 */ /* 0x026fea0003c00000 */
.L_x_53:
[----:B------:R-:W-:Y:S05]  /*3700*/  WARPSYNC.ALL ;  /* 0x0000000000007948 */ /* 0x000fea0003800000 */
[----:B------:R-:W3:Y:S01]  /*3710*/  S2UR UR4, SR_CgaCtaId ;  /* 0x00000000000479c3 */ /* 0x000ee20000008800 */
[----:B------:R-:W-:Y:S01]  /*3720*/  UMOV UR18, 0x400 ;  /* 0x0000040000127882 */ /* 0x000fe20000000000 */
[----:B------:R-:W-:-:S06]  /*3730*/  NOP ;  /* 0x0000000000007918 */ /* 0x000fcc0000000000 */
[----:B------:R-:W-:Y:S06]  /*3740*/  BAR.ARV 0x6, 0xa0 ;  /* 0x0182800000007b1d */ /* 0x000fec0000002000 */
[----:B------:R-:W4:Y:S01]  /*3750*/  LDCU.64 UR6, c[0x0][0x388] ;  /* 0x00007100ff0677ac */ /* 0x000f220008000a00 */
[----:B------:R-:W-:Y:S01]  /*3760*/  IMAD.MOV.U32 R8, RZ, RZ, 0x1 ;  /* 0x00000001ff087424 */ /* 0x000fe200078e00ff */
[----:B------:R-:W1:Y:S01]  /*3770*/  LDCU.64 UR8, c[0x0][0x390] ;  /* 0x00007200ff0877ac */ /* 0x000e620008000a00 */
[----:B------:R-:W-:Y:S01]  /*3780*/  UMOV UR21, URZ ;  /* 0x000000ff00157c82 */ /* 0x000fe20008000000 */
[----:B------:R-:W-:Y:S01]  /*3790*/  UMOV UR17, URZ ;  /* 0x000000ff00117c82 */ /* 0x000fe20008000000 */
[----:B---3--:R-:W-:Y:S01]  /*37a0*/  ULEA UR18, UR4, UR18, 0x18 ;  /* 0x0000001204127291 */ /* 0x008fe2000f8ec0ff */
[----:B------:R-:W-:Y:S01]  /*37b0*/  UMOV UR26, 0x0 ;  /* 0x00000000001a7882 */ /* 0x000fe20000000000 */
[----:B------:R-:W-:Y:S01]  /*37c0*/  UMOV UR27, 0x8200490 ;  /* 0x08200490001b7882 */ /* 0x000fe20000000000 */
[----:B------:R-:W-:Y:S01]  /*37d0*/  UMOV UR24, 0x0 ;  /* 0x0000000000187882 */ /* 0x000fe20000000000 */
[----:B------:R-:W-:Y:S01]  /*37e0*/  UMOV UR25, 0x8200490 ;  /* 0x0820049000197882 */ /* 0x000fe20000000000 */
[----:B----4-:R-:W-:-:S04]  /*37f0*/  UIADD3 UR4, UPT, UPT, UR6, 0x1f, URZ ;  /* 0x0000001f06047890 */ /* 0x010fc8000fffe0ff */
[----:B------:R-:W2:Y:S01]  /*3800*/  LDS R9, [UR18+0x160] ;  /* 0x00016012ff097984 */ /* 0x000ea20008000800 */
[----:B------:R-:W-:Y:S02]  /*3810*/  UIADD3 UR6, UPT, UPT, UR18, 0x8400, URZ ;  /* 0x0000840012067890 */ /* 0x000fe4000fffe0ff */
[----:B------:R-:W-:Y:S02]  /*3820*/  USHF.R.S32.HI UR5, URZ, 0x1f, UR4 ;  /* 0x0000001fff057899 */ /* 0x000fe40008011404 */
[----:B------:R-:W-:Y:S02]  /*3830*/  USHF.R.U32.HI UR6, URZ, 0x4, UR6 ;  /* 0x00000004ff067899 */ /* 0x000fe40008011606 */
[----:B------:R-:W-:Y:S02]  /*3840*/  ULEA.HI UR4, UR5, UR4, URZ, 0x5 ;  /* 0x0000000405047291 */ /* 0x000fe4000f8f28ff */
[----:B------:R-:W-:Y:S02]  /*3850*/  UIADD3 UR5, UPT, UPT, UR18, 0x20400, URZ ;  /* 0x0002040012057890 */ /* 0x000fe4000fffe0ff */
[----:B------:R-:W-:-:S02]  /*3860*/  USHF.R.S32.HI UR4, URZ, 0x5, UR4 ;  /* 0x00000005ff047899 */ /* 0x000fc40008011404 */
[----:B------:R-:W-:Y:S02]  /*3870*/  USHF.R.U32.HI UR5, URZ, 0x4, UR5 ;  /* 0x00000004ff057899 */ /* 0x000fe40008011605 */
[----:B------:R-:W-:Y:S02]  /*3880*/  UIMAD UR4, UR4, UR7, URZ ;  /* 0x00000007040472a4 */ /* 0x000fe4000f8e02ff */
[----:B------:R-:W-:Y:S02]  /*3890*/  ULOP3.LUT UR6, UR6, 0x3fff, URZ, 0xc0, !UPT ;  /* 0x00003fff06067892 */ /* 0x000fe4000f8ec0ff */
[----:B-1----:R-:W-:Y:S02]  /*38a0*/  UIMAD UR4, UR4, UR8, URZ ;  /* 0x00000008040472a4 */ /* 0x002fe4000f8e02ff */
[----:B------:R-:W-:Y:S02]  /*38b0*/  ULOP3.LUT UR5, UR5, 0x3fff, URZ, 0xc0, !UPT ;  /* 0x00003fff05057892 */ /* 0x000fe4000f8ec0ff */
[----:B------:R-:W-:-:S02]  /*38c0*/  UIMAD UR7, UR4, UR9, URZ ;  /* 0x00000009040772a4 */ /* 0x000fc4000f8e02ff */
[----:B------:R-:W-:Y:S02]  /*38d0*/  UIADD3 UR4, UPT, UPT, UR18, 0x118, URZ ;  /* 0x0000011812047890 */ /* 0x000fe4000fffe0ff */
[----:B------:R-:W-:Y:S02]  /*38e0*/  ULOP3.LUT UR19, UR6, 0x10000, URZ, 0xfc, !UPT ;  /* 0x0001000006137892 */ /* 0x000fe4000f8efcff */
[----:B------:R-:W-:Y:S02]  /*38f0*/  UPRMT UR23, URZ, 0x654, UR4 ;  /* 0x00000654ff177896 */ /* 0x000fe40008000004 */
[----:B------:R-:W-:Y:S02]  /*3900*/  ULOP3.LUT UR20, UR5, 0x10000, URZ, 0xfc, !UPT ;  /* 0x0001000005147892 */ /* 0x000fe4000f8efcff */
[----:B------:R-:W-:Y:S02]  /*3910*/  UIADD3 UR28, UPT, UPT, UR7, -0x1, URZ ;  /* 0xffffffff071c7890 */ /* 0x000fe4000fffe0ff */
[----:B------:R-:W-:Y:S01]  /*3920*/  UISETP.GE.AND UP3, UPT, UR7, 0x1, UPT ;  /* 0x000000010700788c */ /* 0x000fe2000bf66270 */
[C---:B--2---:R-:W-:Y:S01]  /*3930*/  VIADD R3, R9.reuse, 0x80 ;  /* 0x0000008009037836 */ /* 0x044fe20000000000 */
[----:B------:R-:W-:-:S04]  /*3940*/  LOP3.LUT R2, R9, 0xffff, RZ, 0xc0, !PT ;  /* 0x0000ffff09027812 */ /* 0x000fc800078ec0ff */
[----:B------:R-:W-:-:S05]  /*3950*/  LOP3.LUT R3, R3, 0xffff, RZ, 0xc0, !PT ;  /* 0x0000ffff03037812 */ /* 0x000fca00078ec0ff */
[----:B------:R1:W-:Y:S02]  /*3960*/  STL.64 [R1], R2 ;  /* 0x0000000201007387 */ /* 0x0003e40000100a00 */
[----:B-1----:R-:W-:-:S07]  /*3970*/  CS2R R2, SRZ ;  /* 0x0000000000027805 */ /* 0x002fce000001ff00 */
.L_x_62:
[----:B-1----:R-:W-:-:S04]  /*3980*/  SHF.L.U32 R4, R3, 0x1f, RZ ;  /* 0x0000001f03047819 */ /* 0x002fc800000006ff */
[----:B------:R-:W1:Y:S02]  /*3990*/  SYNCS.PHASECHK.TRANS64.TRYWAIT P0, [UR18+0x110], R4 ;  /* 0x00011004ff0075a7 */ /* 0x000e640008001112 */
[----:B-12-4-:R-:W-:Y:S05]  /*39a0*/  @!P0 BRA `(.L_x_56) ;  /* 0x0000006800648947 */ /* 0x016fea0003800000 */
.L_x_163:
[----:B-1----:R-:W1:Y:S01]  /*39b0*/  LDS.128 R4, [UR18+0x150] ;  /* 0x00015012ff047984 */ /* 0x002e620008000c00 */
[----:B------:R-:W-:Y:S01]  /*39c0*/  ULEA UR22, UR21, UR18, 0x3 ;  /* 0x0000001215167291 */ /* 0x000fe2000f8e18ff */
[----:B------:R-:W-:Y:S01]  /*39d0*/  SHF.L.U32 R0, R8, 0x1f, RZ ;  /* 0x0000001f08007819 */ /* 0x000fe200000006ff */
[----:B------:R-:W-:Y:S01]  /*39e0*/  @!PT LDS RZ, [RZ] ;  /* 0x00000000fffff984 */ /* 0x000fe20000000800 */
[----:B------:R-:W-:Y:S01]  /*39f0*/  @!PT LDS RZ, [RZ] ;  /* 0x00000000fffff984 */ /* 0x000fe20000000800 */
[----:B------:R-:W-:Y:S01]  /*3a00*/  @!PT LDS RZ, [RZ] ;  /* 0x00000000fffff984 */ /* 0x000fe20000000800 */
[----:B------:R-:W-:Y:S01]  /*3a10*/  @!PT LDS RZ, [RZ] ;  /* 0x00000000fffff984 */ /* 0x000fe20000000800 */
[----:B------:R2:W-:Y:S06]  /*3a20*/  MEMBAR.ALL.CTA ;  /* 0x0000000000007992 */ /* 0x0005ec0000008000 */
[----:B--2---:R-:W2:Y:S02]  /*3a30*/  FENCE.VIEW.ASYNC.S ;  /* 0x00000000000073c6 */ /* 0x004ea40000000000 */
[----:B--2---:R-:W-:Y:S01]  /*3a40*/  SYNCS.ARRIVE.TRANS64.RED.A1T0 RZ, [UR23], RZ ;  /* 0x000000ffffff79a7 */ /* 0x004fe20008100417 */
[----:B------:R-:W2:Y:S01]  /*3a50*/  SYNCS.PHASECHK.TRANS64.TRYWAIT P0, [UR22+0x130], R0 ;  /* 0x00013000ff0075a7 */ /* 0x000ea20008001116 */
[----:B-1----:R-:W-:Y:S01]  /*3a60*/  LOP3.LUT P2, RZ, R6, 0x1, RZ, 0xc0, !PT ;  /* 0x0000000106ff7812 */ /* 0x002fe2000784c0ff */
[----:B--2---:R-:W-:-:S12]  /*3a70*/  @!P0 BRA `(.L_x_57) ;  /* 0x0000006800488947 */ /* 0x004fd80003800000 */
.L_x_165:
[----:B------:R-:W-:Y:S05]  /*3a80*/  BRA.U !UP3, `(.L_x_58) ;  /* 0x000000010bc87547 */ /* 0x000fea000b800000 */
[----:B-1----:R-:W-:Y:S01]  /*3a90*/  IMAD.U32 R0, RZ, RZ, UR21 ;  /* 0x00000015ff007e24 */ /* 0x002fe2000f8e00ff */
[----:B------:R-:W-:-:S04]  /*3aa0*/  ULEA UR4, UR17, UR18, 0x3 ;  /* 0x0000001211047291 */ /* 0x000fc8000f8e18ff */
[----:B------:R-:W-:-:S05]  /*3ab0*/  LEA R0, R0, R1, 0x2 ;  /* 0x0000000100007211 */ /* 0x000fca00078e10ff */
[----:B------:R1:W5:Y:S01]  /*3ac0*/  LDL R4, [R0] ;  /* 0x0000000000047983 */ /* 0x0003620000100800 */
[----:B------:R-:W-:Y:S01]  /*3ad0*/  UPLOP3.LUT UP2, UPT, UPT, UPT, UPT, 0x40, 0x4 ;  /* 0x000000000004789c */ /* 0x000fe20003f4e870 */
[----:B------:R-:W-:Y:S01]  /*3ae0*/  UMOV UR15, UR28 ;  /* 0x0000001c000f7c82 */ /* 0x000fe20008000000 */
[----:B------:R-:W-:Y:S01]  /*3af0*/  UMOV UR8, UR17 ;  /* 0x0000001100087c82 */ /* 0x000fe20008000000 */
[----:B-1----:R-:W-:-:S04]  /*3b00*/  SHF.L.U32 R0, R2, 0x1f, RZ ;  /* 0x0000001f02007819 */ /* 0x002fc800000006ff */
[----:B------:R1:W2:Y:S04]  /*3b10*/  SYNCS.PHASECHK.TRANS64.TRYWAIT P1, [UR4], R0 ;  /* 0x00000000ff0075a7 */ /* 0x0002a80008021104 */
.L_x_61:
[----:B------:R-:W-:Y:S01]  /*3b20*/  ULEA UR16, UR8, UR18, 0x3 ;  /* 0x0000001208107291 */ /* 0x000fe2000f8e18ff */
[----:B--234-:R-:W-:Y:S11]  /*3b30*/  @P1 BRA `(.L_x_59) ;  /* 0x00000000000c1947 */ /* 0x01cff60003800000 */
[----:B------:R-:W-:Y:S04]  /*3b40*/  SHF.L.U32 R5, R2, 0x1f, RZ ;  /* 0x0000001f02057819 */ /* 0x000fe800000006ff */
[----:B------:R-:W2:Y:S02]  /*3b50*/  SYNCS.PHASECHK.TRANS64.TRYWAIT P0, [UR16], R5 ;  /* 0x00000005ff0075a7 */ /* 0x000ea40008001110 */
[----:B--2---:R-:W-:Y:S05]  /*3b60*/  @!P0 BRA `(.L_x_60) ;  /* 0x0000006800248947 */ /* 0x004fea0003800000 */
.L_x_59:
[----:B------:R-:W-:Y:S01]  /*3b70*/  UISETP.NE.AND UP0, UPT, UR15, URZ, UPT ;  /* 0x000000ff0f00728c */ /* 0x000fe2000bf05270 */
[----:B------:R-:W-:Y:S01]  /*3b80*/  PLOP3.LUT P1, PT, PT, PT, PT, 0x80, 0x8 ;  /* 0x000000000008781c */ /* 0x000fe20003f2f070 */
[----:B------:R-:W-:Y:S02]  /*3b90*/  UIADD3 UR4, UPT, UPT, UR8, 0x1, URZ ;  /* 0x0000000108047890 */ /* 0x000fe4000fffe0ff */
[----:B------:R-:W-:Y:S02]  /*3ba0*/  ULEA UR10, UR8, UR20, 0x9 ;  /* 0x00000014080a7291 */ /* 0x000fe4000f8e48ff */
[----:B------:R-:W-:Y:S01]  /*3bb0*/  UISETP.NE.AND UP1, UPT, UR4, 0xc, UPT ;  /* 0x0000000c0400788c */ /* 0x000fe2000bf25270 */
[----:B------:R-:W-:Y:S01]  /*3bc0*/  PLOP3.LUT P0, PT, PT, PT, UP0, 0x80, 0x8 ;  /* 0x000000000008781c */ /* 0x000fe20003f0f008 */
[----:B------:R-:W-:Y:S02]  /*3bd0*/  ULEA UR8, UR8, UR19, 0x9 ;  /* 0x0000001308087291 */ /* 0x000fe4000f8e48ff */
[----:B------:R-:W-:Y:S02]  /*3be0*/  USEL UR5, URZ, 0x1, UP1 ;  /* 0x00000001ff057887 */ /* 0x000fe40008800000 */
[----:B------:R-:W-:Y:S02]  /*3bf0*/  USEL UR17, UR4, URZ, UP1 ;  /* 0x000000ff04117287 */ /* 0x000fe40008800000 */
[----:B------:R-:W-:Y:S02]  /*3c00*/  UIADD3 UR12, UPT, UPT, UR10, 0x2, URZ ;  /* 0x000000020a0c7890 */ /* 0x000fe4000fffe0ff */
[----:B------:R-:W-:Y:S01]  /*3c10*/  @UP0 ULEA UR4, UR17, UR18, 0x3 ;  /* 0x0000001211040291 */ /* 0x000fe2000f8e18ff */
[----:B------:R-:W-:Y:S01]  /*3c20*/  LOP3.LUT R2, R2, UR5, RZ, 0x3c, !PT ;  /* 0x0000000502027c12 */ /* 0x000fe2000f8e3cff */
[----:B------:R-:W-:Y:S02]  /*3c30*/  UIADD3 UR6, UPT, UPT, UR8, 0x2, URZ ;  /* 0x0000000208067890 */ /* 0x000fe4000fffe0ff */
[----:B------:R-:W-:Y:S01]  /*3c40*/  UIADD3 UR5, UPT, UPT, UR16, 0x60, URZ ;  /* 0x0000006010057890 */ /* 0x000fe2000fffe0ff */
[----:B-1----:R-:W-:Y:S01]  /*3c50*/  @P0 SHF.L.U32 R0, R2, 0x1f, RZ ;  /* 0x0000001f02000819 */ /* 0x002fe200000006ff */
[----:B------:R-:W-:Y:S01]  /*3c60*/  UMOV UR11, 0x80004020 ;  /* 0x80004020000b7882 */ /* 0x000fe20000000000 */
[----:B------:R-:W-:Y:S01]  /*3c70*/  UMOV UR9, 0x80004020 ;  /* 0x8000402000097882 */ /* 0x000fe20000000000 */
[----:B------:R-:W-:Y:S01]  /*3c80*/  UMOV UR13, 0x80004020 ;  /* 0x80004020000d7882 */ /* 0x000fe20000000000 */
[----:B------:R3:W4:Y:S01]  /*3c90*/  @P0 SYNCS.PHASECHK.TRANS64.TRYWAIT P1, [UR4], R0 ;  /* 0x00000000ff0005a7 */ /* 0x0007220008021104 */
[----:B------:R-:W-:Y:S11]  /*3ca0*/  ELECT P0, URZ, PT ;  /* 0x0000000000ff782f */ /* 0x000ff60003800000 */
[----:B------:R-:W-:Y:S02]  /*3cb0*/  @!UPT UIADD3 URZ, UPT, UPT, URZ, URZ, URZ ;  /* 0x000000fffffff290 */ /* 0x000fe4000fffe0ff */
[C---:B-----5:R-:W-:Y:S02]  /*3cc0*/  @P0 R2UR.BROADCAST UR4, R4.reuse ;  /* 0x00000000040402ca */ /* 0x060fe400008e0000 */
[----:B------:R-:W-:Y:S11]  /*3cd0*/  ELECT P0, URZ, PT ;  /* 0x0000000000ff782f */ /* 0x000ff60003800000 */
[----:B------:R-:W-:Y:S02]  /*3ce0*/  @!UPT UIADD3 URZ, UPT, UPT, URZ, URZ, URZ ;  /* 0x000000fffffff290 */ /* 0x000fe4000fffe0ff */
[----:B------:R-:W-:Y:S01]  /*3cf0*/  @P0 R2UR.BROADCAST UR14, R4 ;  /* 0x00000000040e02ca */ /* 0x000fe200008e0000 */
[----:B------:R-:W-:Y:S01]  /*3d00*/  UMOV UR7, 0x80004020 ;  /* 0x8000402000077882 */ /* 0x000fe20000000000 */
[----:B------:R1:W-:Y:S01]  /*3d10*/  UTCHMMA gdesc[UR8], gdesc[UR10], tmem[UR4], tmem[UR26], idesc[UR27], UP2 ;  /* 0x00ff1a0a080075ea */ /* 0x0003e20009000004 */
[----:B------:R-:W-:Y:S10]  /*3d20*/  UPLOP3.LUT UP2, UPT, UPT, UPT, UPT, 0x80, 0x8 ;  /* 0x000000000008789c */ /* 0x000ff40003f4f070 */
[----:B------:R3:W-:Y:S01]  /*3d30*/  UTCHMMA gdesc[UR6], gdesc[UR12], tmem[UR14], tmem[UR24], idesc[UR25], UPT ;  /* 0x00ff180c060075ea */ /* 0x0007e2000b80000e */
[----:B------:R3:W-:Y:S01]  /*3d40*/  UTCBAR [UR5], URZ ;  /* 0x000000ff050073e9 */ /* 0x0007e200080000ff */
[----:B-1----:R-:W-:Y:S02]  /*3d50*/  UIADD3 UR4, UPT, UPT, UR15, 0x1, URZ ;  /* 0x000000010f047890 */ /* 0x002fe4000fffe0ff */
[----:B------:R-:W-:Y:S02]  /*3d60*/  UIADD3 UR9, UPT, UPT, UR15, -0x1, URZ ;  /* 0xffffffff0f097890 */ /* 0x000fe4000fffe0ff */
[----:B------:R-:W-:Y:S01]  /*3d70*/  UISETP.GT.U32.AND UP0, UPT, UR4, 0x1, UPT ;  /* 0x000000010400788c */ /* 0x000fe2000bf04070 */
[----:B------:R-:W-:Y:S04]  /*3d80*/  UMOV UR8, UR17 ;  /* 0x0000001100087c82 */ /* 0x000fe80008000000 */
[----:B------:R-:W-:Y:S04]  /*3d90*/  UMOV UR15, UR9 ;  /* 0x00000009000f7c82 */ /* 0x000fe80008000000 */
[----:B------:R-:W-:Y:S05]  /*3da0*/  BRA.U UP0, `(.L_x_61) ;  /* 0xfffffffd005c7547 */ /* 0x000fea000b83ffff */
.L_x_58:
[----:B------:R-:W-:Y:S01]  /*3db0*/  UIADD3 UR4, UPT, UPT, UR21, 0x1, URZ ;  /* 0x0000000115047890 */ /* 0x000fe2000fffe0ff */
[----:B------:R-:W-:Y:S01]  /*3dc0*/  LOP3.LUT R3, R3, 0x1, RZ, 0x3c, !PT ;  /* 0x0000000103037812 */ /* 0x000fe200078e3cff */
[----:B---3--:R-:W-:Y:S02]  /*3dd0*/  UIADD3 UR5, UPT, UPT, UR22, 0x120, URZ ;  /* 0x0000012016057890 */ /* 0x008fe4000fffe0ff */
[----:B------:R-:W-:-:S04]  /*3de0*/  UISETP.NE.AND UP0, UPT, UR4, 0x2, UPT ;  /* 0x000000020400788c */ /* 0x000fc8000bf05270 */
[----:B------:R-:W-:Y:S02]  /*3df0*/  USEL UR6, URZ, 0x1, UP0 ;  /* 0x00000001ff067887 */ /* 0x000fe40008000000 */
[----:B------:R-:W-:Y:S01]  /*3e00*/  USEL UR21, UR4, URZ, UP0 ;  /* 0x000000ff04157287 */ /* 0x000fe20008000000 */
[----:B------:R2:W-:Y:S03]  /*3e10*/  UTCBAR [UR5], URZ ;  /* 0x000000ff050073e9 */ /* 0x0005e600080000ff */
[----:B------:R-:W-:Y:S01]  /*3e20*/  LOP3.LUT R8, R8, UR6, RZ, 0x3c, !PT ;  /* 0x0000000608087c12 */ /* 0x000fe2000f8e3cff */
[----:B------:R-:W-:Y:S07]  /*3e30*/  @P2 BRA `(.L_x_62) ;  /* 0xfffffff800d02947 */ /* 0x000fee000383ffff */
[----:B------:R-:W3:Y:S01]  /*3e40*/  S2UR UR6, SR_CgaCtaId ;  /* 0x00000000000679c3 */ /* 0x000ee20000008800 */
[----:B------:R-:W-:Y:S01]  /*3e50*/  ELECT P0, URZ, PT ;  /* 0x0000000000ff782f */ /* 0x000fe20003800000 */
[----:B-1----:R-:W-:Y:S01]  /*3e60*/  IMAD.MOV.U32 R0, RZ, RZ, 0x1 ;  /* 0x00000001ff007424 */ /* 0x002fe200078e00ff */
[----:B------:R-:W-:Y:S01]  /*3e70*/  UIADD3 UR18, UPT, UPT, UR18, 0x130, URZ ;  /* 0x0000013012127890 */ /* 0x000fe2000fffe0ff */
[----:B------:R-:W-:Y:S01]  /*3e80*/  SHF.L.U32 R2, R8, 0x1f, RZ ;  /* 0x0000001f08027819 */ /* 0x000fe200000006ff */
[----:B------:R-:W-:-:S03]  /*3e90*/  UMOV UR4, 0x40 ;  /* 0x0000004000047882 */ /* 0x000fc60000000000 */
[----:B------:R-:W-:Y:S01]  /*3ea0*/  UVIRTCOUNT.DEALLOC.SMPOOL 0x80 ;  /* 0x000000800000784c */ /* 0x000fe20000000000 */
[----:B---3--:R-:W-:Y:S02]  /*3eb0*/  ULEA UR6, UR6, UR4, 0x18 ;  /* 0x0000000406067291 */ /* 0x008fe4000f8ec0ff */
[----:B------:R-:W-:-:S07]  /*3ec0*/  ULEA UR4, UR21, UR18, 0x3 ;  /* 0x0000001215047291 */ /* 0x000fce000f8e18ff */
[----:B------:R1:W-:Y:S02]  /*3ed0*/  @P0 STS.U8 [UR6+0x1c], R0 ;  /* 0x00001c00ff000988 */ /* 0x0003e40008000006 */
[----:B------:R-:W3:Y:S02]  /*3ee0*/  SYNCS.PHASECHK.TRANS64.TRYWAIT P0, [UR4], R2 ;  /* 0x00000002ff0075a7 */ /* 0x000ee40008001104 */
[----:B-1-3--:R-:W-:Y:S05]  /*3ef0*/  @!P0 BRA `(.L_x_63) ;  /* 0x0000006400588947 */ /* 0x00afea0003800000 */
.L_x_168:
[----:B------:R-:W-:-:S04]  /*3f00*/  UIADD3 UR4, UPT, UPT, UR21, 0x1, URZ ;  /* 0x0000000115047890 */ /* 0x000fc8000fffe0ff */
[----:B------:R-:W-:-:S04]  /*3f10*/  UISETP.NE.AND UP0, UPT, UR4, 0x2, UPT ;  /* 0x000000020400788c */ /* 0x000fc8000bf05270 */
[----:B--2---:R-:W-:Y:S02]  /*3f20*/  USEL UR5, URZ, 0x1, UP0 ;  /* 0x00000001ff057887 */ /* 0x004fe40008000000 */
[----:B------:R-:W-:-:S04]  /*3f30*/  USEL UR4, UR4, URZ, UP0 ;  /* 0x000000ff04047287 */ /* 0x000fc80008000000 */
[----:B------:R-:W-:Y:S01]  /*3f40*/  ULEA UR4, UR4, UR18, 0x3 ;  /* 0x0000001204047291 */ /* 0x000fe2000f8e18ff */
[----:B-1----:R-:W-:-:S04]  /*3f50*/  LOP3.LUT R2, R8, UR5, RZ, 0x3c, !PT ;  /* 0x0000000508027c12 */ /* 0x002fc8000f8e3cff */
[----:B------:R-:W-:-:S04]  /*3f60*/  SHF.L.U32 R2, R2, 0x1f, RZ ;  /* 0x0000001f02027819 */ /* 0x000fc800000006ff */
[----:B------:R-:W1:Y:S02]  /*3f70*/  SYNCS.PHASECHK.TRANS64.TRYWAIT P0, [UR4], R2 ;  /* 0x00000002ff0075a7 */ /* 0x000e640008001104 */
[----:B-1----:R-:W-:Y:S05]  /*3f80*/  @!P0 BRA `(.L_x_64) ;  /* 0x00000064004c8947 */ /* 0x002fea0003800000 */
.L_x_170:
[----:B------:R-:W-:Y:S01]  /*3f90*/  NOP ;  /* 0x0000000000007918 */ /* 0x000fe20000000000 */
[----:B-1----:R-:W1:Y:S01]  /*3fa0*/  LDS R0, [UR6+0x14] ;  /* 0x00001406ff007984 */ /* 0x002e620008000800 */
[----:B------:R-:W-:Y:S01]  /*3fb0*/  LOP3.LUT R3, R9, 0xffff, RZ, 0xc0, !PT ;  /* 0x0000ffff09037812 */ /* 0x000fe200078ec0ff */
[----:B------:R-:W-:-:S03]  /*3fc0*/  IMAD.MOV.U32 R2, RZ, RZ, 0xffff ;  /* 0x0000ffffff027424 */ /* 0x000fc600078e00ff */
[----:B------:R-:W-:-:S04]  /*3fd0*/  SHF.R.U32.HI R3, RZ, 0x5, R3 ;  /* 0x00000005ff037819 */ /* 0x000fc80000011603 */
[----:B------:R-:W-:-:S04]  /*3fe0*/  SHF.L.U32 R2, R2, R3, RZ ;  /* 0x0000000302027219 */ /* 0x000fc800000006ff */
[----:B-1----:R-:W-:-:S04]  /*3ff0*/  LOP3.LUT R0, R0, R2, RZ, 0xc0, !PT ;  /* 0x0000000200007212 */ /* 0x002fc800078ec0ff */
[----:B------:R-:W-:Y:S01]  /*4000*/  ISETP.NE.AND P0, PT, R0, R2, PT ;  /* 0x000000020000720c */ /* 0x000fe20003f05270 */
[----:B------:R-:W-:-:S05]  /*4010*/  IMAD.MOV.U32 R0, RZ, RZ, 0x1 ;  /* 0x00000001ff007424 */ /* 0x000fca00078e00ff */
[----:B------:R-:W-:-:S07]  /*4020*/  SHF.L.U32 R0, R0, R3, RZ ;  /* 0x0000000300007219 */ /* 0x000fce00000006ff */
[----:B------:R-:W-:Y:S05]  /*4030*/  @P0 BRA `(.L_x_65) ;  /* 0x00000000005c0947 */ /* 0x000fea0003800000 */
[----:B------:R-:W1:Y:S02]  /*4040*/  LDS R3, [UR6+0x18] ;  /* 0x00001806ff037984 */ /* 0x000e640008000800 */
[----:B-1----:R-:W-:-:S04]  /*4050*/  LOP3.LUT R3, R3, R0, RZ, 0xc0, !PT ;  /* 0x0000000003037212 */ /* 0x002fc800078ec0ff */
[----:B------:R-:W-:-:S13]  /*4060*/  ISETP.NE.AND P0, PT, R3, R0, PT ;  /* 0x000000000300720c */ /* 0x000fda0003f05270 */
[----:B------:R-:W-:Y:S05]  /*4070*/  @P0 BRA `(.L_x_66) ;  /* 0x0000000000400947 */ /* 0x000fea0003800000 */
[----:B------:R-:W-:Y:S01]  /*4080*/  R2UR UR4, R2 ;  /* 0x00000000020472ca */ /* 0x000fe200000e0000 */
[----:B------:R-:W1:Y:S01]  /*4090*/  S2R R3, SR_LANEID ;  /* 0x0000000000037919 */ /* 0x000e620000000000 */
[----:B------:R-:W-:-:S04]  /*40a0*/  LOP3.LUT R0, RZ, R0, RZ, 0x33, !PT ;  /* 0x00000000ff007212 */ /* 0x000fc800078e33ff */
[----:B------:R-:W2:Y:S07]  /*40b0*/  REDUX UR7, R0 ;  /* 0x00000000000773c4 */ /* 0x000eae0000000000 */
[----:B------:R-:W-:-:S03]  /*40c0*/  ULOP3.LUT UR5, URZ, UR4, URZ, 0x33, !UPT ;  /* 0x00000004ff057292 */ /* 0x000fc6000f8e33ff */
[----:B------:R-:W-:Y:S02]  /*40d0*/  VOTEU.ANY UR4, UPT, PT ;  /* 0x0000000000047886 */ /* 0x000fe400038e0100 */
[----:B------:R-:W-:Y:S01]  /*40e0*/  UFLO.U32 UR4, UR4 ;  /* 0x00000004000472bd */ /* 0x000fe200080e0000 */
[----:B------:R-:W-:-:S04]  /*40f0*/  IMAD.U32 R2, RZ, RZ, UR5 ;  /* 0x00000005ff027e24 */ /* 0x000fc8000f8e00ff */
[----:B------:R-:W3:Y:S02]  /*4100*/  REDUX UR8, R2 ;  /* 0x00000000020873c4 */ /* 0x000ee40000000000 */
[----:B------:R1:W-:Y:S01]  /*4110*/  UTCATOMSWS.AND URZ, UR5 ;  /* 0x0000000500ff79e3 */ /* 0x0003e20008000000 */
[----:B--2---:R-:W-:Y:S01]  /*4120*/  IMAD.U32 R0, RZ, RZ, UR7 ;  /* 0x00000007ff007e24 */ /* 0x004fe2000f8e00ff */
[----:B-1----:R-:W-:Y:S01]  /*4130*/  ISETP.EQ.U32.AND P0, PT, R3, UR4, PT ;  /* 0x0000000403007c0c */ /* 0x002fe2000bf02070 */
[----:B---3--:R-:W-:-:S12]  /*4140*/  IMAD.U32 R2, RZ, RZ, UR8 ;  /* 0x00000008ff027e24 */ /* 0x008fd8000f8e00ff */
[----:B------:R1:W-:Y:S04]  /*4150*/  @P0 ATOMS.AND RZ, [UR6+0x14], R2 ;  /* 0x00001402ffff098c */ /* 0x0003e8000a800006 */
[----:B------:R1:W-:Y:S01]  /*4160*/  @P0 ATOMS.AND RZ, [UR6+0x18], R0 ;  /* 0x00001800ffff098c */ /* 0x0003e2000a800006 */
[----:B------:R-:W-:Y:S05]  /*4170*/  BRA `(.L_x_67) ;  /* 0x0000000000147947 */ /* 0x000fea0003800000 */
.L_x_66:
[----:B------:R-:W-:Y:S02]  /*4180*/  MOV R2, 0x41a0 ;  /* 0x000041a000027802 */ /* 0x000fe40000000f00 */
[----:B----45:R-:W-:Y:S05]  /*4190*/  CALL.REL.NOINC `($__internal_0_$__cuda_sm10x_tcgen05_guardrail_trap_col_being_dealloced_not_returned_by_alloc) ;  /* 0x0000006800387944 */ /* 0x030fea0003c00000 */
[----:B------:R-:W-:Y:S05]  /*41a0*/  BRA `(.L_x_67) ;  /* 0x0000000000087947 */ /* 0x000fea0003800000 */
.L_x_65:
[----:B------:R-:W-:Y:S02]  /*41b0*/  MOV R2, 0x41d0 ;  /* 0x000041d000027802 */ /* 0x000fe40000000f00 */
[----:B----45:R-:W-:Y:S05]  /*41c0*/  CALL.REL.NOINC `($__internal_2_$__cuda_sm10x_tcgen05_guardrail_trap_unallocated_columns_being_dealloced) ;  /* 0x0000006800447944 */ /* 0x030fea0003c00000 */
.L_x_67:
[----:B------:R-:W-:Y:S01]  /*41d0*/  NOP ;  /* 0x0000000000007918 */ /* 0x000fe20000000000 */
[----:B------:R-:W-:Y:S05]  /*41e0*/  EXIT ;  /* 0x000000000000794d */ /* 0x000fea0003800000 */
.L_x_51:
[----:B------:R-:W-:-:S09]  /*41f0*/  UISETP.NE.OR UP0, UPT, UR18, 0x3, !UP3 ;  /* 0x000000031200788c */ /* 0x000fd2000df05670 */
[----:B------:R-:W-:Y:S05]  /*4200*/  BRA.U UP0, `(.L_x_68) ;  /* 0x0000001100e47547 */ /* 0x000fea000b800000 */
[----:B------:R-:W2:Y:S01]  /*4210*/  LDCU.64 UR4, c[0x0][0x988] ;  /* 0x00013100ff0477ac */ /* 0x000ea20008000a00 */
[----:B------:R-:W3:Y:S01]  /*4220*/  S2UR UR10, SR_CgaCtaId ;  /* 0x00000000000a79c3 */ /* 0x000ee20000008800 */
[----:B------:R-:W-:Y:S01]  /*4230*/  R2UR UR46, R77 ;  /* 0x000000004d2e72ca */ /* 0x000fe200000e0000 */
[----:B------:R-:W-:Y:S01]  /*4240*/  HFMA2 R9, -RZ, RZ, 0, 0 ;  /* 0x00000000ff097431 */ /* 0x000fe200000001ff */
[----:B------:R-:W4:Y:S01]  /*4250*/  LDCU UR44, c[0x0][0x370] ;  /* 0x00006e00ff2c77ac */ /* 0x000f220008000800 */
[----:B------:R-:W-:Y:S01]  /*4260*/  R2UR UR45, R78 ;  /* 0x000000004e2d72ca */ /* 0x000fe200000e0000 */
[----:B------:R-:W-:Y:S01]  /*4270*/  IMAD.MOV.U32 R10, RZ, RZ, 0x1 ;  /* 0x00000001ff0a7424 */ /* 0x000fe200078e00ff */
[----:B------:R-:W4:Y:S02]  /*4280*/  LDCU.128 UR28, c[0x0][0xc10] ;  /* 0x00018200ff1c77ac */ /* 0x000f240008000c00 */
[----:B------:R-:W1:Y:S01]  /*4290*/  LDC.64 R12, c[0x0][0x348] ;  /* 0x0000d200ff0c7b82 */ /* 0x000e620000000a00 */
[----:B------:R-:W-:Y:S01]  /*42a0*/  IMAD.MOV.U32 R3, RZ, RZ, 0x2000 ;  /* 0x00002000ff037424 */ /* 0x000fe200078e00ff */
[----:B------:R-:W3:Y:S01]  /*42b0*/  LDCU UR38, c[0x0][0x374] ;  /* 0x00006e80ff2677ac */ /* 0x000ee20008000800 */
[----:B------:R-:W3:Y:S01]  /*42c0*/  LDCU.64 UR26, c[0x0][0x990] ;  /* 0x00013200ff1a77ac */ /* 0x000ee20008000a00 */
[----:B------:R-:W1:Y:S01]  /*42d0*/  LDCU UR17, c[0x0][0xc0c] ;  /* 0x00018180ff1177ac */ /* 0x000e620008000800 */
[----:B--2---:R-:W-:Y:S01]  /*42e0*/  UISETP.NE.U32.AND UP0, UPT, UR4, URZ, UPT ;  /* 0x000000ff0400728c */ /* 0x004fe2000bf05070 */
[----:B------:R-:W2:Y:S01]  /*42f0*/  LDCU.128 UR32, c[0x0][0xa80] ;  /* 0x00015000ff2077ac */ /* 0x000ea20008000c00 */
[----:B------:R-:W2:Y:S01]  /*4300*/  LDCU UR57, c[0x0][0xc20] ;  /* 0x00018400ff3977ac */ /* 0x000ea20008000800 */
[----:B------:R-:W2:Y:S01]  /*4310*/  LDCU UR4, c[0x0][0xc30] ;  /* 0x00018600ff0477ac */ /* 0x000ea20008000800 */
[----:B------:R-:W2:Y:S01]  /*4320*/  LDCU.128 UR40, c[0x0][0xa90] ;  /* 0x00015200ff2877ac */ /* 0x000ea20008000c00 */
[----:B------:R-:W-:Y:S01]  /*4330*/  UMOV UR20, 0x400 ;  /* 0x0000040000147882 */ /* 0x000fe20000000000 */
[----:B----4-:R-:W-:-:S02]  /*4340*/  UIMAD.WIDE.U32 UR6, UR44, UR28, URZ ;  /* 0x0000001c2c0672a5 */ /* 0x010fc4000f8e00ff */
[----:B---3--:R-:W-:Y:S02]  /*4350*/  UIMAD.WIDE.U32 UR8, UR38, UR31, URZ ;  /* 0x0000001f260872a5 */ /* 0x008fe4000f8e00ff */
[----:B------:R-:W-:Y:S02]  /*4360*/  ULEA UR20, UR10, UR20, 0x18 ;  /* 0x000000140a147291 */ /* 0x000fe4000f8ec0ff */
[----:B------:R-:W-:Y:S02]  /*4370*/  UISETP.NE.AND.EX UP5, UPT, UR5, URZ, UPT, UP0 ;  /* 0x000000ff0500728c */ /* 0x000fe4000bfa5300 */
[----:B------:R-:W-:Y:S02]  /*4380*/  UISETP.NE.U32.AND UP6, UPT, UR26, URZ, UPT ;  /* 0x000000ff1a00728c */ /* 0x000fe4000bfc5070 */
[----:B------:R-:W-:Y:S02]  /*4390*/  UIADD3 UR48, UPT, UPT, UR20, 0xd8, URZ ;  /* 0x000000d814307890 */ /* 0x000fe4000fffe0ff */
[----:B------:R-:W-:-:S02]  /*43a0*/  UIADD3 UR47, UPT, UPT, UR20, 0x118, URZ ;  /* 0x00000118142f7890 */ /* 0x000fc4000fffe0ff */
[----:B------:R-:W-:Y:S02]  /*43b0*/  UIADD3 UR37, UPT, UPT, UR20, 0xc0, URZ ;  /* 0x000000c014257890 */ /* 0x000fe4000fffe0ff */
[----:B------:R-:W-:Y:S02]  /*43c0*/  UIADD3 UR36, UPT, UPT, UR20, 0xc8, URZ ;  /* 0x000000c814247890 */ /* 0x000fe4000fffe0ff */
[----:B------:R-:W-:Y:S02]  /*43d0*/  UIADD3 UR25, UPT, UPT, UR20, 0xd0, URZ ;  /* 0x000000d014197890 */ /* 0x000fe4000fffe0ff */
[----:B-1----:R-:W-:Y:S02]  /*43e0*/  UISETP.NE.AND UP0, UPT, UR39, 0x1, UPT ;  /* 0x000000012700788c */ /* 0x002fe4000bf05270 */
[----:B------:R-:W-:Y:S02]  /*43f0*/  UISETP.GE.AND UP2, UPT, UR39, 0x1, UPT ;  /* 0x000000012700788c */ /* 0x000fe4000bf46270 */
[----:B------:R-:W-:Y:S01]  /*4400*/  UISETP.NE.AND UP0, UPT, UR17, 0x1, UPT ;  /* 0x000000011100788c */ /* 0x000fe2000bf05270 */
[----:B------:R-:W-:Y:S01]  /*4410*/  UMOV UR55, UR7 ;  /* 0x0000000700377c82 */ /* 0x000fe20008000000 */
[----:B------:R-:W-:Y:S01]  /*4420*/  UMOV UR54, UR9 ;  /* 0x0000000900367c82 */ /* 0x000fe20008000000 */
[----:B------:R-:W-:-:S02]  /*4430*/  UISETP.NE.AND UP2, UPT, UR30, 0x1, UPT ;  /* 0x000000011e00788c */ /* 0x000fc4000bf45270 */
[----:B--2---:R-:W-:Y:S01]  /*4440*/  UISETP.NE.AND UP0, UPT, UR32, 0x1, UPT ;  /* 0x000000012000788c */ /* 0x004fe2000bf05270 */
[----:B------:R-:W1:Y:S01]  /*4450*/  LDCU UR58, c[0x0][0xaa0] ;  /* 0x00015400ff3a77ac */ /* 0x000e620008000800 */
[----:B------:R-:W-:Y:S01]  /*4460*/  UPLOP3.LUT UP4, UPT, UPT, UPT, UPT, 0x40, 0x4 ;  /* 0x000000000004789c */ /* 0x000fe20003f8e870 */
[----:B------:R-:W2:Y:S01]  /*4470*/  LDCU.64 UR18, c[0x0][0xc28] ;  /* 0x00018500ff1277ac */ /* 0x000ea20008000a00 */
[----:B------:R-:W-:Y:S02]  /*4480*/  UISETP.NE.AND.EX UP6, UPT, UR27, URZ, UPT, UP6 ;  /* 0x000000ff1b00728c */ /* 0x000fe4000bfc5360 */
[----:B------:R-:W-:Y:S02]  /*4490*/  UPRMT UR48, UR10, 0x654, UR48 ;  /* 0x000006540a307896 */ /* 0x000fe40008000030 */
[----:B------:R-:W-:Y:S02]  /*44a0*/  UPRMT UR47, URZ, 0x654, UR47 ;  /* 0x00000654ff2f7896 */ /* 0x000fe4000800002f */
[----:B------:R-:W-:-:S02]  /*44b0*/  UPRMT UR53, UR10, 0x654, UR37 ;  /* 0x000006540a357896 */ /* 0x000fc40008000025 */
[----:B------:R-:W-:Y:S02]  /*44c0*/  UPRMT UR50, UR10, 0x654, UR36 ;  /* 0x000006540a327896 */ /* 0x000fe40008000024 */
[----:B------:R-:W-:Y:S02]  /*44d0*/  UPRMT UR49, UR10, 0x654, UR25 ;  /* 0x000006540a317896 */ /* 0x000fe40008000019 */
[----:B------:R-:W-:Y:S02]  /*44e0*/  USHF.R.U32.HI UR55, URZ, UR29, UR55 ;  /* 0x0000001dff377299 */ /* 0x000fe40008011637 */
[----:B------:R-:W-:Y:S02]  /*44f0*/  USHF.R.U32.HI UR54, URZ, UR57, UR54 ;  /* 0x00000039ff367299 */ /* 0x000fe40008011636 */
[----:B------:R-:W-:Y:S02]  /*4500*/  UISETP.NE.AND UP3, UPT, UR4, 0x1, UPT ;  /* 0x000000010400788c */ /* 0x000fe4000bf65270 */
[----:B------:R-:W-:-:S02]  /*4510*/  UISETP.NE.AND UP2, UPT, UR35, 0x1, UPT ;  /* 0x000000012300788c */ /* 0x000fc4000bf45270 */
[----:B-12---:R-:W-:-:S11]  /*4520*/  UISETP.NE.AND UP0, UPT, UR42, 0x1, UPT ;  /* 0x000000012a00788c */ /* 0x006fd6000bf05270 */
.L_x_79:
[----:B------:R-:W-:Y:S04]  /*4530*/  SHF.L.U32 R2, R9, 0x1f, RZ ;  /* 0x0000001f09027819 */ /* 0x000fe800000006ff */
[----:B-1----:R-:W1:Y:S02]  /*4540*/  SYNCS.PHASECHK.TRANS64.TRYWAIT P0, [UR20+0x110], R2 ;  /* 0x00011002ff0075a7 */ /* 0x002e640008001114 */
[----:B-1----:R-:W-:Y:S05]  /*4550*/  @!P0 BRA `(.L_x_69) ;  /* 0x0000005c00f08947 */ /* 0x002fea0003800000 */
.L_x_172:
[----:B------:R-:W2:Y:S01]  /*4560*/  LDS.128 R4, [UR20+0x150] ;  /* 0x00015014ff047984 */ /* 0x000ea20008000c00 */
[----:B------:R-:W-:Y:S01]  /*4570*/  UISETP.GE.AND UP0, UPT, UR39, 0x1, UPT ;  /* 0x000000012700788c */ /* 0x000fe2000bf06270 */
[----:B------:R-:W-:Y:S01]  /*4580*/  @!PT LDS RZ, [RZ] ;  /* 0x00000000fffff984 */ /* 0x000fe20000000800 */
[----:B------:R-:W-:Y:S01]  /*4590*/  @!PT LDS RZ, [RZ] ;  /* 0x00000000fffff984 */ /* 0x000fe20000000800 */
[----:B------:R-:W-:Y:S01]  /*45a0*/  @!PT LDS RZ, [RZ] ;  /* 0x00000000fffff984 */ /* 0x000fe20000000800 */
[----:B------:R-:W-:Y:S01]  /*45b0*/  @!PT LDS RZ, [RZ] ;  /* 0x00000000fffff984 */ /* 0x000fe20000000800 */
[----:B------:R3:W-:Y:S06]  /*45c0*/  MEMBAR.ALL.CTA ;  /* 0x0000000000007992 */ /* 0x0007ec0000008000 */
[----:B---3--:R-:W3:Y:S02]  /*45d0*/  FENCE.VIEW.ASYNC.S ;  /* 0x00000000000073c6 */ /* 0x008ee40000000000 */
[----:B---3--:R-:W-:Y:S01]  /*45e0*/  SYNCS.ARRIVE.TRANS64.RED.A1T0 RZ, [UR47], RZ ;  /* 0x000000ffffff79a7 */ /* 0x008fe2000810042f */
[----:B--2---:R-:W-:Y:S11]  /*45f0*/  LOP3.LUT P0, RZ, R6, 0x1, RZ, 0xc0, !PT ;  /* 0x0000000106ff7812 */ /* 0x004ff6000780c0ff */
[----:B------:R-:W-:Y:S02]  /*4600*/  @!UPT UIADD3 URZ, UPT, UPT, URZ, URZ, URZ ;  /* 0x000000fffffff290 */ /* 0x000fe4000fffe0ff */
[----:B------:R-:W-:Y:S01]  /*4610*/  VOTEU.ANY UP2, P0 ;  /* 0x0000000000ff7886 */ /* 0x000fe20000040100 */
[----:B------:R-:W-:Y:S11]  /*4620*/  PLOP3.LUT P0, PT, PT, PT, UP2, 0x80, 0x8 ;  /* 0x000000000008781c */ /* 0x000ff60003f0f028 */
[----:B------:R-:W-:Y:S02]  /*4630*/  @!UPT UIADD3 URZ, UPT, UPT, URZ, URZ, URZ ;  /* 0x000000fffffff290 */ /* 0x000fe4000fffe0ff */
[----:B-1----:R-:W-:Y:S02]  /*4640*/  @P0 MOV R2, R4 ;  /* 0x0000000400020202 */ /* 0x002fe40000000f00 */
[----:B------:R-:W-:Y:S02]  /*4650*/  @P0 LOP3.LUT R0, R5, 0xffff, RZ, 0xc0, !PT ;  /* 0x0000ffff05000812 */ /* 0x000fe400078ec0ff */
[----:B------:R-:W-:Y:S02]  /*4660*/  @P0 R2UR UR5, R2 ;  /* 0x00000000020502ca */ /* 0x000fe400000e0000 */
[----:B------:R-:W-:Y:S11]  /*4670*/  @P0 R2UR UR4, R0 ;  /* 0x00000000000402ca */ /* 0x000ff600000e0000 */
[----:B------:R-:W-:Y:S02]  /*4680*/  @UP2 UMOV UR16, UR5 ;  /* 0x0000000500102c82 */ /* 0x000fe40008000000 */
[----:B------:R-:W-:Y:S01]  /*4690*/  @UP2 UMOV UR15, UR4 ;  /* 0x00000004000f2c82 */ /* 0x000fe20008000000 */
[----:B------:R-:W-:Y:S05]  /*46a0*/  BRA.U !UP0, `(.L_x_70) ;  /* 0x0000000108c07547 */ /* 0x000fea000b800000 */
[----:B------:R-:W-:Y:S02]  /*46b0*/  UIMAD.WIDE.U32 UR8, UR15, UR31, URZ ;  /* 0x0000001f0f0872a5 */ /* 0x000fe4000f8e00ff */
[----:B------:R-:W-:Y:S02]  /*46c0*/  UP2UR UR14, UPR, URZ, 0x4 ;  /* 0x00000004ff0e7883 */ /* 0x000fe40008000000 */
[----:B------:R-:W-:Y:S02]  /*46d0*/  UISETP.NE.AND UP2, UPT, UR30, 0x1, UPT ;  /* 0x000000011e00788c */ /* 0x000fe4000bf45270 */
[----:B------:R-:W-:Y:S02]  /*46e0*/  UIMAD.WIDE.U32 UR10, UR16, UR28, URZ ;  /* 0x0000001c100a72a5 */ /* 0x000fe4000f8e00ff */
[----:B------:R-:W-:Y:S02]  /*46f0*/  USEL UR4, UR38, UR54, !UP2 ;  /* 0x0000003626047287 */ /* 0x000fe4000d000000 */
[----:B------:R-:W-:Y:S02]  /*4700*/  UISETP.NE.AND UP0, UPT, UR17, 0x1, UPT ;  /* 0x000000011100788c */ /* 0x000fe4000bf05270 */
[----:B------:R-:W-:Y:S02]  /*4710*/  UP2UR UR21, UPR, URZ, 0x2 ;  /* 0x00000002ff157883 */ /* 0x000fe40008000000 */
[----:B------:R-:W-:Y:S02]  /*4720*/  UISETP.NE.AND UP1, UPT, UR39, 0x1, UPT ;  /* 0x000000012700788c */ /* 0x000fe4000bf25270 */
[----:B------:R-:W-:Y:S02]  /*4730*/  UIMAD.WIDE.U32 UR12, UR4, UR18, URZ ;  /* 0x00000012040c72a5 */ /* 0x000fe4000f8e00ff */
[----:B------:R-:W-:Y:S01]  /*4740*/  USEL UR7, UR44, UR55, !UP0 ;  /* 0x000000372c077287 */ /* 0x000fe2000c000000 */
[----:B------:R-:W-:Y:S02]  /*4750*/  UMOV UR5, UR9 ;  /* 0x0000000900057c82 */ /* 0x000fe40008000000 */
[----:B------:R-:W-:Y:S02]  /*4760*/  USHF.R.U32.HI UR6, URZ, UR57, UR5 ;  /* 0x00000039ff067299 */ /* 0x000fe40008011605 */
[----:B------:R-:W-:Y:S02]  /*4770*/  UIMAD.WIDE.U32 UR22, UR7, UR18, URZ ;  /* 0x00000012071672a5 */ /* 0x000fe4000f8e00ff */
[----:B------:R-:W-:Y:S02]  /*4780*/  USEL UR6, UR15, UR6, !UP2 ;  /* 0x000000060f067287 */ /* 0x000fe4000d000000 */
[----:B------:R-:W-:Y:S01]  /*4790*/  UISETP.NE.AND UP2, UPT, UR14, URZ, UPT ;  /* 0x000000ff0e00728c */ /* 0x000fe2000bf45270 */
[----:B------:R-:W-:Y:S01]  /*47a0*/  UMOV UR5, UR11 ;  /* 0x0000000b00057c82 */ /* 0x000fe20008000000 */
[----:B------:R-:W-:Y:S02]  /*47b0*/  UIMAD.WIDE.U32 UR10, UR6, UR18, URZ ;  /* 0x00000012060a72a5 */ /* 0x000fe4000f8e00ff */
[----:B------:R-:W-:Y:S03]  /*47c0*/  USHF.R.U32.HI UR8, URZ, UR29, UR5 ;  /* 0x0000001dff087299 */ /* 0x000fe60008011605 */
[----:B------:R-:W-:Y:S02]  /*47d0*/  UMOV UR5, UR13 ;  /* 0x0000000d00057c82 */ /* 0x000fe40008000000 */
[----:B------:R-:W-:Y:S03]  /*47e0*/  @UP1 USHF.R.U32.HI UR4, URZ, UR19, UR5 ;  /* 0x00000013ff041299 */ /* 0x000fe60008011605 */
[----:B------:R-:W-:Y:S01]  /*47f0*/  UMOV UR5, UR23 ;  /* 0x0000001700057c82 */ /* 0x000fe20008000000 */
[----:B------:R-:W-:Y:S02]  /*4800*/  UIMAD UR4, UR39, UR4, URZ ;  /* 0x00000004270472a4 */ /* 0x000fe4000f8e02ff */
[----:B------:R-:W-:Y:S02]  /*4810*/  @UP1 USHF.R.U32.HI UR7, URZ, UR19, UR5 ;  /* 0x00000013ff071299 */ /* 0x000fe40008011605 */
[----:B------:R-:W-:Y:S02]  /*4820*/  USEL UR5, UR16, UR8, !UP0 ;  /* 0x0000000810057287 */ /* 0x000fe4000c000000 */
[----:B------:R-:W-:Y:S02]  /*4830*/  UIMAD UR8, UR39, UR7, URZ ;  /* 0x00000007270872a4 */ /* 0x000fe4000f8e02ff */
[----:B------:R-:W-:Y:S03]  /*4840*/  UISETP.GE.AND UP0, UPT, UR6, UR4, UPT ;  /* 0x000000040600728c */ /* 0x000fe6000bf06270 */
[----:B------:R-:W-:Y:S01]  /*4850*/  UMOV UR4, UR11 ;  /* 0x0000000b00047c82 */ /* 0x000fe20008000000 */
[----:B------:R-:W-:Y:S02]  /*4860*/  UISETP.GE.OR UP0, UPT, UR5, UR8, UP0 ;  /* 0x000000080500728c */ /* 0x000fe40008706670 */
[----:B------:R-:W-:Y:S02]  /*4870*/  USHF.R.U32.HI UR4, URZ, UR19, UR4 ;  /* 0x00000013ff047299 */ /* 0x000fe40008011604 */
[----:B------:R-:W-:Y:S02]  /*4880*/  UIMAD.WIDE.U32 UR8, UR5, UR18, URZ ;  /* 0x00000012050872a5 */ /* 0x000fe4000f8e00ff */
[----:B------:R-:W-:Y:S04]  /*4890*/  USEL UR10, UR6, UR4, !UP1 ;  /* 0x00000004060a7287 */ /* 0x000fe8000c800000 */
[----:B------:R-:W-:Y:S01]  /*48a0*/  UIADD3 UR11, UPT, UPT, -UR10, URZ, URZ ;  /* 0x000000ff0a0b7290 */ /* 0x000fe2000fffe1ff */
[----:B------:R-:W-:Y:S02]  /*48b0*/  @!UP0 UMOV UR4, UR9 ;  /* 0x0000000900048c82 */ /* 0x000fe40008000000 */
[----:B------:R-:W-:Y:S02]  /*48c0*/  @!UP0 USHF.R.U32.HI UR4, URZ, UR19, UR4 ;  /* 0x00000013ff048299 */ /* 0x000fe40008011604 */
[----:B------:R-:W-:Y:S02]  /*48d0*/  UIMAD UR8, UR39, UR11, UR6 ;  /* 0x0000000b270872a4 */ /* 0x000fe4000f8e0206 */
[----:B------:R-:W-:Y:S02]  /*48e0*/  @!UP0 USEL UR4, UR5, UR4, !UP1 ;  /* 0x0000000405048287 */ /* 0x000fe4000c800000 */
[----:B------:R-:W-:Y:S02]  /*48f0*/  UISETP.NE.AND UP1, UPT, UR21, URZ, UPT ;  /* 0x000000ff1500728c */ /* 0x000fe4000bf25270 */
[----:B------:R-:W-:Y:S02]  /*4900*/  @!UP0 UIMAD UR8, UR7, UR8, UR4 ;  /* 0x00000008070882a4 */ /* 0x000fe4000f8e0204 */
[----:B------:R-:W-:Y:S02]  /*4910*/  @!UP0 UIADD3 UR9, UPT, UPT, UR10, -UR4, URZ ;  /* 0x800000040a098290 */ /* 0x000fe4000fffe0ff */
[----:B------:R-:W-:Y:S02]  /*4920*/  UIADD3 UR4, UPT, UPT, -UR5, URZ, URZ ;  /* 0x000000ff05047290 */ /* 0x000fe4000fffe1ff */
[----:B------:R-:W-:Y:S02]  /*4930*/  UIADD3 UR7, UPT, UPT, -UR6, URZ, URZ ;  /* 0x000000ff06077290 */ /* 0x000fe4000fffe1ff */
[----:B------:R-:W-:Y:S02]  /*4940*/  @!UP0 UIMAD UR6, UR9, UR39, UR5 ;  /* 0x00000027090682a4 */ /* 0x000fe4000f8e0205 */
[----:B------:R-:W-:Y:S02]  /*4950*/  UIMAD UR16, UR17, UR4, UR16 ;  /* 0x00000004111072a4 */ /* 0x000fe4000f8e0210 */
[----:B------:R-:W-:Y:S01]  /*4960*/  UIMAD UR15, UR30, UR7, UR15 ;  /* 0x000000071e0f72a4 */ /* 0x000fe2000f8e020f */
[----:B------:R-:W-:Y:S02]  /*4970*/  @!UP0 UMOV UR5, UR8 ;  /* 0x0000000800058c82 */ /* 0x000fe40008000000 */
[----:B------:R-:W-:Y:S02]  /*4980*/  UIMAD UR16, UR5, UR17, UR16 ;  /* 0x00000011051072a4 */ /* 0x000fe4000f8e0210 */
[----:B------:R-:W-:Y:S11]  /*4990*/  UIMAD UR15, UR6, UR30, UR15 ;  /* 0x0000001e060f72a4 */ /* 0x000ff6000f8e020f */
[----:B------:R-:W-:Y:S01]  /*49a0*/  @!UPT UIADD3 URZ, UPT, UPT, URZ, URZ, URZ ;  /* 0x000000fffffff290 */ /* 0x000fe2000fffe0ff */
.L_x_70:
[----:B------:R-:W1:Y:S01]  /*49b0*/  @!UP3 LDCU.128 UR8, c[0x0][0xc10] ;  /* 0x00018200ff08b7ac */ /* 0x000e620008000c00 */
[----:B------:R-:W-:Y:S02]  /*49c0*/  ISETP.NE.U32.AND P1, PT, RZ, UR26, PT ;  /* 0x0000001aff007c0c */ /* 0x000fe4000bf25070 */
[----:B------:R-:W-:Y:S02]  /*49d0*/  SHF.L.U32 R8, R10, 0x1f, RZ ;  /* 0x0000001f0a087819 */ /* 0x000fe400000006ff */
[----:B------:R-:W-:Y:S01]  /*49e0*/  ISETP.NE.AND.EX P1, PT, RZ, UR27, PT, P1 ;  /* 0x0000001bff007c0c */ /* 0x000fe2000bf25310 */
[----:B------:R-:W2:Y:S01]  /*49f0*/  @!UP3 LDCU UR5, c[0x0][0xc0c] ;  /* 0x00018180ff05b7ac */ /* 0x000ea20008000800 */
[----:B-1----:R-:W-:Y:S07]  /*4a00*/  UIMAD.WIDE.U32 UR6, UR16, UR8, URZ ;  /* 0x00000008100672a5 */ /* 0x002fee000f8e00ff */
[----:B------:R-:W-:Y:S01]  /*4a10*/  @!UP3 UMOV UR4, UR7 ;  /* 0x000000070004bc82 */ /* 0x000fe20008000000 */
[----:B--2---:R-:W-:Y:S02]  /*4a20*/  @!UP3 UISETP.NE.AND UP0, UPT, UR5, 0x1, UPT ;  /* 0x000000010500b88c */ /* 0x004fe4000bf05270 */
[----:B------:R-:W-:Y:S02]  /*4a30*/  @!UP3 USHF.R.U32.HI UR4, URZ, UR9, UR4 ;  /* 0x00000009ff04b299 */ /* 0x000fe40008011604 */
[----:B------:R-:W-:Y:S02]  /*4a40*/  UIMAD.WIDE.U32 UR6, UR15, UR11, URZ ;  /* 0x0000000b0f0672a5 */ /* 0x000fe4000f8e00ff */
[----:B------:R-:W-:Y:S02]  /*4a50*/  @!UP3 USEL UR8, UR16, UR4, !UP0 ;  /* 0x000000041008b287 */ /* 0x000fe4000c000000 */
[----:B------:R-:W-:Y:S03]  /*4a60*/  @!UP3 UISETP.NE.AND UP0, UPT, UR10, 0x1, UPT ;  /* 0x000000010a00b88c */ /* 0x000fe6000bf05270 */
[----:B------:R-:W-:Y:S01]  /*4a70*/  @!UP3 UMOV UR6, UR7 ;  /* 0x000000070006bc82 */ /* 0x000fe20008000000 */
[----:B------:R-:W-:Y:S01]  /*4a80*/  USHF.L.U32 UR7, UR24, 0x7, URZ ;  /* 0x0000000718077899 */ /* 0x000fe200080006ff */
[----:B------:R-:W1:Y:S02]  /*4a90*/  @!UP3 LDCU UR4, c[0x0][0xc20] ;  /* 0x00018400ff04b7ac */ /* 0x000e640008000800 */
[----:B-1----:R-:W-:Y:S04]  /*4aa0*/  @!UP3 USHF.R.U32.HI UR6, URZ, UR4, UR6 ;  /* 0x00000004ff06b299 */ /* 0x002fe80008011606 */
[----:B------:R-:W-:Y:S04]  /*4ab0*/  @!UP3 USEL UR6, UR15, UR6, !UP0 ;  /* 0x000000060f06b287 */ /* 0x000fe8000c000000 */
[----:B------:R-:W-:Y:S02]  /*4ac0*/  @!UP3 UIADD3 UR4, UPT, UPT, -UR8, UR6, URZ ;  /* 0x000000060804b290 */ /* 0x000fe4000fffe1ff */
[----:B------:R-:W-:Y:S02]  /*4ad0*/  @!UP3 UIADD3 UR6, UPT, UPT, UR8, -UR6, URZ ;  /* 0x800000060806b290 */ /* 0x000fe4000fffe0ff */
[----:B------:R-:W-:Y:S02]  /*4ae0*/  @!UP3 UIMAD UR16, UR4, UR5, UR16 ;  /* 0x000000050410b2a4 */ /* 0x000fe4000f8e0210 */
[----:B------:R-:W-:Y:S01]  /*4af0*/  @!UP3 UIMAD UR15, UR6, UR10, UR15 ;  /* 0x0000000a060fb2a4 */ /* 0x000fe2000f8e020f */
[----:B------:R-:W-:Y:S11]  /*4b00*/  BRA.U UP4, `(.L_x_71) ;  /* 0x0000000104107547 */ /* 0x000ff6000b800000 */
[----:B------:R-:W-:Y:S04]  /*4b10*/  MOV R2, UR56 ;  /* 0x0000003800027c02 */ /* 0x000fe80008000f00 */
[----:B------:R-:W-:Y:S04]  /*4b20*/  SHF.L.U32 R2, R2, 0x1f, RZ ;  /* 0x0000001f02027819 */ /* 0x000fe800000006ff */
[----:B------:R-:W1:Y:S02]  /*4b30*/  SYNCS.PHASECHK.TRANS64.TRYWAIT P2, [UR20+0x108], R2 ;  /* 0x00010802ff0075a7 */ /* 0x000e640008041114 */
[----:B-1----:R-:W-:Y:S05]  /*4b40*/  @!P2 BRA `(.L_x_72) ;  /* 0x00000058008ca947 */ /* 0x002fea0003800000 */
.L_x_71:
[----:B------:R-:W-:Y:S05]  /*4b50*/  BRA.U !UP6, `(.L_x_73) ;  /* 0x000000010e387547 */ /* 0x000fea000b800000 */
[----:B------:R-:W-:Y:S01]  /*4b60*/  UPLOP3.LUT UP1, UPT, UPT, UPT, UP5, 0x80, 0x8 ;  /* 0x000000000008789c */ /* 0x000fe20003f2f050 */
[----:B-1----:R-:W-:Y:S01]  /*4b70*/  HFMA2 R0, -RZ, RZ, 0, 5.9604644775390625e-08 ;  /* 0x00000001ff007431 */ /* 0x002fe200000001ff */
[----:B------:R-:W1:Y:S01]  /*4b80*/  LDCU.64 UR8, c[0x0][0x358] ;  /* 0x00006b00ff0877ac */ /* 0x000e620008000a00 */
[----:B------:R-:W-:Y:S03]  /*4b90*/  IMAD.MOV.U32 R85, RZ, RZ, 0x1 ;  /* 0x00000001ff557424 */ /* 0x000fe600078e00ff */
[----:B------:R-:W-:Y:S05]  /*4ba0*/  PLOP3.LUT P2, PT, PT, PT, UP1, 0x80, 0x8 ;  /* 0x000000000008781c */ /* 0x000fea0003f4f018 */
[----:B------:R-:W2:Y:S01]  /*4bb0*/  @UP1 LDCU.64 UR4, c[0x0][0x988] ;  /* 0x00013100ff0417ac */ /* 0x000ea20008000a00 */
[----:B------:R-:W-:Y:S07]  /*4bc0*/  @UP1 UIMAD UR6, UR52, UR26, URZ ;  /* 0x0000001a340612a4 */ /* 0x000fee000f8e02ff */
[----:B------:R-:W-:Y:S01]  /*4bd0*/  @!P2 PRMT R85, R0, 0x7610, R85 ;  /* 0x000076100055a816 */ /* 0x000fe20000000055 */
[----:B--2---:R-:W-:Y:S06]  /*4be0*/  @UP1 UIMAD.WIDE UR4, UR6, 0x4, UR4 ;  /* 0x00000004060418a5 */ /* 0x004fec000f8e0204 */
[----:B------:R-:W-:Y:S01]  /*4bf0*/  IMAD.U32 R14, RZ, RZ, UR4 ;  /* 0x00000004ff0e7e24 */ /* 0x000fe2000f8e00ff */
[----:B------:R-:W-:Y:S04]  /*4c00*/  MOV R15, UR5 ;  /* 0x00000005000f7c02 */ /* 0x000fe80008000f00 */
[----:B------:R-:W2:Y:S01]  /*4c10*/  @!UP1 LDCU UR4, c[0x0][0x980] ;  /* 0x00013000ff0497ac */ /* 0x000ea20008000800 */
[----:B-1---5:R3:W5:Y:S02]  /*4c20*/  @P2 LDG.E R41, desc[UR8][R14.64] ;  /* 0x000000080e292981 */ /* 0x022764000c1e1900 */
[----:B--23--:R-:W-:Y:S07]  /*4c30*/  @!P2 IMAD.U32 R41, RZ, RZ, UR4 ;  /* 0x00000004ff29ae24 */ /* 0x00cfee000f8e00ff */
.L_x_73:
[----:B-----5:R-:W-:Y:S01]  /*4c40*/  @!P1 FSETP.EQ.AND P3, PT, R41, RZ, PT ;  /* 0x000000ff2900920b */ /* 0x020fe20003f62000 */
[----:B------:R-:W-:Y:S01]  /*4c50*/  @!UPT UIADD3 URZ, UPT, UPT, URZ, URZ, URZ ;  /* 0x000000fffffff290 */ /* 0x000fe2000fffe0ff */
[----:B------:R-:W-:Y:S11]  /*4c60*/  @!P1 BRA `(.L_x_74) ;  /* 0x0000000000149947 */ /* 0x000ff60003800000 */
[----:B------:R-:W-:Y:S02]  /*4c70*/  LOP3.LUT P1, RZ, R85, 0xff, RZ, 0xc0, !PT ;  /* 0x000000ff55ff7812 */ /* 0x000fe4000782c0ff */
[----:B------:R-:W-:Y:S04]  /*4c80*/  PLOP3.LUT P3, PT, PT, PT, UP1, 0x80, 0x8 ;  /* 0x000000000008781c */ /* 0x000fe80003f6f018 */
[----:B------:R-:W-:Y:S07]  /*4c90*/  PLOP3.LUT P3, PT, P3, PT, PT, 0x8, 0x80 ;  /* 0x000000000080781c */ /* 0x000fee0001f6e170 */
[----:B------:R-:W-:Y:S11]  /*4ca0*/  @P1 FSETP.EQ.AND P3, PT, R41, RZ, PT ;  /* 0x000000ff2900120b */ /* 0x000ff60003f62000 */
[----:B------:R-:W-:Y:S02]  /*4cb0*/  @!UPT UIADD3 URZ, UPT, UPT, URZ, URZ, URZ ;  /* 0x000000fffffff290 */ /* 0x000fe4000fffe0ff */
.L_x_74:
[----:B------:R-:W-:Y:S01]  /*4cc0*/  USHF.L.U32 UR11, UR51, 0x7, URZ ;  /* 0x00000007330b7899 */ /* 0x000fe200080006ff */
[----:B------:R-:W2:Y:S01]  /*4cd0*/  SYNCS.PHASECHK.TRANS64.TRYWAIT P1, [UR20+0xe0], R8 ;  /* 0x0000e008ff0075a7 */ /* 0x000ea20008021114 */
[----:B------:R-:W-:Y:S02]  /*4ce0*/  UISETP.NE.AND UP0, UPT, UR32, 0x1, UPT ;  /* 0x000000012000788c */ /* 0x000fe4000bf05270 */
[----:B------:R-:W-:Y:S01]  /*4cf0*/  UIMAD.WIDE.U32 UR4, UR11, UR33, URZ ;  /* 0x000000210b0472a5 */ /* 0x000fe2000f8e00ff */
[----:B------:R-:W-:Y:S04]  /*4d00*/  ELECT P2, URZ, PT ;  /* 0x0000000000ff782f */ /* 0x000fe80003840000 */
[----:B------:R-:W-:Y:S02]  /*4d10*/  PLOP3.LUT P2, PT, P3, P2, PT, 0xf2, 0x2f ;  /* 0x00000000002f781c */ /* 0x000fe40001f45e72 */
[----:B------:R-:W-:Y:S02]  /*4d20*/  UMOV UR4, UR5 ;  /* 0x0000000500047c82 */ /* 0x000fe40008000000 */
[----:B------:R-:W-:Y:S04]  /*4d30*/  USHF.R.U32.HI UR4, URZ, UR34, UR4 ;  /* 0x00000022ff047299 */ /* 0x000fe80008011604 */
[----:B------:R-:W-:Y:S02]  /*4d40*/  USEL UR12, UR11, UR4, !UP0 ;  /* 0x000000040b0c7287 */ /* 0x000fe4000c000000 */
[----:B------:R-:W-:Y:S02]  /*4d50*/  UISETP.NE.AND UP0, UPT, UR35, 0x1, UPT ;  /* 0x000000012300788c */ /* 0x000fe4000bf05270 */
[----:B------:R-:W-:Y:S02]  /*4d60*/  UIMAD.WIDE.U32 UR4, UR12, UR40, URZ ;  /* 0x000000280c0472a5 */ /* 0x000fe4000f8e00ff */
[----:B------:R-:W-:Y:S01]  /*4d70*/  UIADD3 UR6, UPT, UPT, -UR12, URZ, URZ ;  /* 0x000000ff0c067290 */ /* 0x000fe2000fffe1ff */
[----:B-1----:R-:W-:Y:S03]  /*4d80*/  @!P2 IMAD.MOV.U32 R0, RZ, 0x20, RZ ;  /* 0x00000020ff00a824 */ /* 0x002fe600078e00ff */
[----:B------:R-:W-:Y:S01]  /*4d90*/  UIMAD UR11, UR32, UR6, UR11 ;  /* 0x00000006200b72a4 */ /* 0x000fe2000f8e020b */
[----:B------:R-:W-:Y:S01]  /*4da0*/  @!P2 IMAD.MOV.U32 R0, RZ, 0x400, R0 ;  /* 0x00000400ff00a824 */ /* 0x000fe200078e0000 */
[----:B------:R-:W-:Y:S02]  /*4db0*/  UMOV UR4, UR5 ;  /* 0x0000000500047c82 */ /* 0x000fe40008000000 */
[----:B------:R-:W-:Y:S04]  /*4dc0*/  USHF.R.U32.HI UR4, URZ, UR41, UR4 ;  /* 0x00000029ff047299 */ /* 0x000fe80008011604 */
[----:B------:R-:W-:Y:S02]  /*4dd0*/  USEL UR13, UR12, UR4, !UP0 ;  /* 0x000000040c0d7287 */ /* 0x000fe4000c000000 */
[----:B------:R-:W-:Y:S02]  /*4de0*/  UISETP.NE.AND UP0, UPT, UR42, 0x1, UPT ;  /* 0x000000012a00788c */ /* 0x000fe4000bf05270 */
[----:B------:R-:W-:Y:S07]  /*4df0*/  UIMAD.WIDE.U32 UR4, UR13, UR43, URZ ;  /* 0x0000002b0d0472a5 */ /* 0x000fee000f8e00ff */
[----:B------:R-:W-:Y:S02]  /*4e00*/  UMOV UR4, UR5 ;  /* 0x0000000500047c82 */ /* 0x000fe40008000000 */
[----:B------:R-:W-:Y:S04]  /*4e10*/  USHF.R.U32.HI UR4, URZ, UR58, UR4 ;  /* 0x0000003aff047299 */ /* 0x000fe80008011604 */
[----:B------:R-:W-:Y:S02]  /*4e20*/  USEL UR14, UR13, UR4, !UP0 ;  /* 0x000000040d0e7287 */ /* 0x000fe4000c000000 */
[----:B------:R-:W-:Y:S02]  /*4e30*/  UIADD3 UR4, UPT, UPT, -UR13, URZ, URZ ;  /* 0x000000ff0d047290 */ /* 0x000fe4000fffe1ff */
[----:B------:R-:W-:Y:S02]  /*4e40*/  UIADD3 UR5, UPT, UPT, -UR14, URZ, URZ ;  /* 0x000000ff0e057290 */ /* 0x000fe4000fffe1ff */
[----:B------:R-:W-:Y:S02]  /*4e50*/  UIMAD UR12, UR35, UR4, UR12 ;  /* 0x00000004230c72a4 */ /* 0x000fe4000f8e020c */
[----:B------:R-:W-:Y:S01]  /*4e60*/  UIMAD UR13, UR42, UR5, UR13 ;  /* 0x000000052a0d72a4 */ /* 0x000fe2000f8e020d */
[----:B--2---:R-:W-:Y:S11]  /*4e70*/  @!P1 BRA `(.L_x_75) ;  /* 0x0000005400d89947 */ /* 0x004ff60003800000 */
.L_x_175:
[----:B------:R-:W-:Y:S01]  /*4e80*/  @!P2 R2UR UR4, R0 ;  /* 0x000000000004a2ca */ /* 0x000fe200000e0000 */
[----:B------:R-:W-:Y:S01]  /*4e90*/  VOTEU.ALL UP0, P2 ;  /* 0x0000000000ff7886 */ /* 0x000fe20001000000 */
[----:B-1----:R-:W-:Y:S04]  /*4ea0*/  @!P2 IADD3 R2, P1, PT, R12, 0x680, RZ ;  /* 0x000006800c02a810 */ /* 0x002fe80007f3e0ff */
[----:B------:R-:W-:Y:S01]  /*4eb0*/  @!P2 R2UR UR5, R2 ;  /* 0x000000000205a2ca */ /* 0x000fe200000e0000 */
[----:B------:R-:W-:Y:S01]  /*4ec0*/  @!P2 IMAD.X R0, RZ, RZ, R13, P1 ;  /* 0x000000ffff00a224 */ /* 0x000fe200008e060d */
[----:B------:R-:W-:Y:S05]  /*4ed0*/  @!UP0 UIADD3 UR8, UPT, UPT, UR20, 0x200, URZ ;  /* 0x0000020014088890 */ /* 0x000fea000fffe0ff */
[----:B------:R-:W-:Y:S01]  /*4ee0*/  @!UP0 UPRMT UR6, UR4, 0x5410, URZ ;  /* 0x0000541004068896 */ /* 0x000fe200080000ff */
[----:B------:R-:W-:Y:S01]  /*4ef0*/  @!P2 R2UR UR4, R0 ;  /* 0x000000000004a2ca */ /* 0x000fe200000e0000 */
[----:B------:R-:W-:Y:S01]  /*4f00*/  VOTEU.ALL UP0, P2 ;  /* 0x0000000000ff7886 */ /* 0x000fe20001000000 */
[----:B------:R-:W-:Y:S03]  /*4f10*/  @!P2 IMAD.MOV.U32 R0, RZ, RZ, 0x2000 ;  /* 0x00002000ff00a424 */ /* 0x000fe600078e00ff */
[----:B------:R-:W-:Y:S01]  /*4f20*/  IMAD.U32 R14, RZ, RZ, UR5 ;  /* 0x00000005ff0e7e24 */ /* 0x000fe2000f8e00ff */
[----:B------:R-:W-:Y:S01]  /*4f30*/  @!UP0 UMOV UR9, UR37 ;  /* 0x0000002500098c82 */ /* 0x000fe20008000000 */
[----:B------:R-:W-:Y:S06]  /*4f40*/  @!UP0 UMOV UR10, UR7 ;  /* 0x00000007000a8c82 */ /* 0x000fec0008000000 */
[----:B------:R-:W-:Y:S01]  /*4f50*/  IMAD.U32 R15, RZ, RZ, UR4 ;  /* 0x00000004ff0f7e24 */ /* 0x000fe2000f8e00ff */
[----:B------:R-:W-:Y:S04]  /*4f60*/  @!P2 R2UR UR4, R14 ;  /* 0x000000000e04a2ca */ /* 0x000fe800000e0000 */
[----:B------:R-:W-:Y:S11]  /*4f70*/  @!P2 R2UR UR5, R15 ;  /* 0x000000000f05a2ca */ /* 0x000ff600000e0000 */
[----:B------:R-:W-:Y:S02]  /*4f80*/  @!UPT UIADD3 URZ, UPT, UPT, URZ, URZ, URZ ;  /* 0x000000fffffff290 */ /* 0x000fe4000fffe0ff */
[----:B------:R1:W-:Y:S01]  /*4f90*/  @!UP0 UTMALDG.5D.IM2COL [UR8], [UR4], UR6 ;  /* 0x00000008040083b4 */ /* 0x0003e20008060006 */
[----:B------:R2:W-:Y:S01]  /*4fa0*/  @!P2 SYNCS.ARRIVE.TRANS64.RED.A0TR RZ, [UR20+0xc0], R0 ;  /* 0x0000c000ffffa9a7 */ /* 0x0005e20008300414 */
[----:B------:R-:W-:Y:S01]  /*4fb0*/  SYNCS.ARRIVE.TRANS64.RED.A1T0 RZ, [UR53], RZ ;  /* 0x000000ffffff79a7 */ /* 0x000fe20008100435 */
[----:B--2---:R-:W-:Y:S01]  /*4fc0*/  @!P2 IMAD.MOV.U32 R0, RZ, 0x20, RZ ;  /* 0x00000020ff00a824 */ /* 0x004fe200078e00ff */
[----:B------:R-:W2:Y:S03]  /*4fd0*/  SYNCS.PHASECHK.TRANS64.TRYWAIT P1, [UR20+0xe8], R8 ;  /* 0x0000e808ff0075a7 */ /* 0x000ea60008021114 */
[----:B------:R-:W-:Y:S01]  /*4fe0*/  @!P2 IMAD.MOV.U32 R0, RZ, 0x400, R0 ;  /* 0x00000400ff00a824 */ /* 0x000fe200078e0000 */
[----:B-12---:R-:W-:Y:S06]  /*4ff0*/  @!P1 BRA `(.L_x_76) ;  /* 0x0000005400909947 */ /* 0x006fec0003800000 */
.L_x_177:
[----:B------:R-:W-:Y:S01]  /*5000*/  @!P2 R2UR UR4, R0 ;  /* 0x000000000004a2ca */ /* 0x000fe200000e0000 */
[----:B------:R-:W-:Y:S01]  /*5010*/  VOTEU.ALL UP0, P2 ;  /* 0x0000000000ff7886 */ /* 0x000fe20001000000 */
[----:B-1----:R-:W-:Y:S04]  /*5020*/  @!P2 IADD3 R2, P1, PT, R12, 0x680, RZ ;  /* 0x000006800c02a810 */ /* 0x002fe80007f3e0ff */
[----:B------:R-:W-:Y:S01]  /*5030*/  @!P2 R2UR UR5, R2 ;  /* 0x000000000205a2ca */ /* 0x000fe200000e0000 */
[----:B------:R-:W-:Y:S01]  /*5040*/  @!P2 IMAD.X R0, RZ, RZ, R13, P1 ;  /* 0x000000ffff00a224 */ /* 0x000fe200008e060d */
[----:B------:R-:W-:Y:S02]  /*5050*/  @!UP0 UIADD3 UR10, UPT, UPT, UR7, 0x20, URZ ;  /* 0x00000020070a8890 */ /* 0x000fe4000fffe0ff */
[----:B------:R-:W-:Y:S03]  /*5060*/  @!UP0 UIADD3 UR8, UPT, UPT, UR20, 0x2200, URZ ;  /* 0x0000220014088890 */ /* 0x000fe6000fffe0ff */
[----:B------:R-:W-:Y:S01]  /*5070*/  @!UP0 UPRMT UR6, UR4, 0x5410, URZ ;  /* 0x0000541004068896 */ /* 0x000fe200080000ff */
[----:B------:R-:W-:Y:S01]  /*5080*/  @!P2 R2UR UR4, R0 ;  /* 0x000000000004a2ca */ /* 0x000fe200000e0000 */
[----:B------:R-:W-:Y:S01]  /*5090*/  VOTEU.ALL UP0, P2 ;  /* 0x0000000000ff7886 */ /* 0x000fe20001000000 */
[----:B------:R-:W-:Y:S03]  /*50a0*/  @!P2 IMAD.MOV.U32 R0, RZ, RZ, 0x2000 ;  /* 0x00002000ff00a424 */ /* 0x000fe600078e00ff */
[----:B------:R-:W-:Y:S01]  /*50b0*/  IMAD.U32 R14, RZ, RZ, UR5 ;  /* 0x00000005ff0e7e24 */ /* 0x000fe2000f8e00ff */
[----:B------:R-:W-:Y:S07]  /*50c0*/  @!UP0 UMOV UR9, UR36 ;  /* 0x0000002400098c82 */ /* 0x000fee0008000000 */
        /* <DEDUP_REMOVED lines=11> */
.L_x_179:
[----:B------:R-:W-:Y:S01]  /*5180*/  @!P2 R2UR UR4, R0 ;  /* 0x000000000004a2ca */ /* 0x000fe200000e0000 */
[----:B------:R-:W-:Y:S01]  /*5190*/  VOTEU.ALL UP0, P2 ;  /* 0x0000000000ff7886 */ /* 0x000fe20001000000 */
[----:B-1----:R-:W-:Y:S02]  /*51a0*/  @!P2 IADD3 R2, P1, PT, R12, 0x680, RZ ;  /* 0x000006800c02a810 */ /* 0x002fe40007f3e0ff */
[----:B------:R-:W-:Y:S02]  /*51b0*/  @P0 SHF.R.U32.HI R4, RZ, 0x10, R5 ;  /* 0x00000010ff040819 */ /* 0x000fe40000011605 */
[----:B------:R-:W-:Y:S01]  /*51c0*/  @!P2 R2UR UR5, R2 ;  /* 0x000000000205a2ca */ /* 0x000fe200000e0000 */
[----:B------:R-:W-:Y:S01]  /*51d0*/  @!P2 IMAD.X R0, RZ, RZ, R13, P1 ;  /* 0x000000ffff00a224 */ /* 0x000fe200008e060d */
[----:B------:R-:W-:Y:S01]  /*51e0*/  @!UP0 UIADD3 UR10, UPT, UPT, UR7, 0x40, URZ ;  /* 0x00000040070a8890 */ /* 0x000fe2000fffe0ff */
[----:B------:R-:W-:Y:S01]  /*51f0*/  @P0 R2UR UR52, R4 ;  /* 0x00000000043402ca */ /* 0x000fe200000e0000 */
        /* <DEDUP_REMOVED lines=14> */
[----:B------:R-:W2:Y:S02]  /*52e0*/  SYNCS.PHASECHK.TRANS64.TRYWAIT P1, [UR20+0xf8], R8 ;  /* 0x0000f808ff0075a7 */ /* 0x000ea40008021114 */
[----:B-12---:R-:W-:Y:S05]  /*52f0*/  @!P1 BRA `(.L_x_78) ;  /* 0x0000005400009947 */ /* 0x006fea0003800000 */
.L_x_181:
[----:B-1----:R-:W-:Y:S01]  /*5300*/  @!P2 IMAD.MOV.U32 R0, RZ, 0x20, RZ ;  /* 0x00000020ff00a824 */ /* 0x002fe200078e00ff */
[----:B------:R-:W-:Y:S01]  /*5310*/  @!P2 IADD3 R2, P0, PT, R12, 0x680, RZ ;  /* 0x000006800c02a810 */ /* 0x000fe20007f1e0ff */
[----:B------:R-:W-:Y:S01]  /*5320*/  VOTEU.ALL UP0, P2 ;  /* 0x0000000000ff7886 */ /* 0x000fe20001000000 */
[----:B------:R-:W-:Y:S01]  /*5330*/  LOP3.LUT R10, R10, 0x1, RZ, 0x3c, !PT ;  /* 0x000000010a0a7812 */ /* 0x000fe200078e3cff */
[----:B------:R-:W-:Y:S01]  /*5340*/  @!P2 IMAD.MOV.U32 R0, RZ, 0x400, R0 ;  /* 0x00000400ff00a824 */ /* 0x000fe200078e0000 */
[----:B------:R-:W-:Y:S01]  /*5350*/  @!P2 R2UR UR5, R2 ;  /* 0x000000000205a2ca */ /* 0x000fe200000e0000 */
[----:B------:R-:W-:Y:S01]  /*5360*/  UIADD3 UR24, UPT, UPT, UR15, UR46, URZ ;  /* 0x0000002e0f187290 */ /* 0x000fe2000fffe0ff */
[----:B------:R-:W-:Y:S01]  /*5370*/  LOP3.LUT R9, R9, 0x1, RZ, 0x3c, !PT ;  /* 0x0000000109097812 */ /* 0x000fe200078e3cff */
[----:B------:R-:W-:Y:S01]  /*5380*/  @!UP0 UIADD3 UR8, UPT, UPT, UR20, 0x6200, URZ ;  /* 0x0000620014088890 */ /* 0x000fe2000fffe0ff */
[----:B------:R-:W-:Y:S01]  /*5390*/  @!P2 R2UR UR4, R0 ;  /* 0x000000000004a2ca */ /* 0x000fe200000e0000 */
[----:B------:R-:W-:Y:S01]  /*53a0*/  @!P2 IMAD.X R0, RZ, RZ, R13, P0 ;  /* 0x000000ffff00a224 */ /* 0x000fe200000e060d */
[----:B------:R-:W-:Y:S02]  /*53b0*/  @!UP0 UIADD3 UR10, UPT, UPT, UR7, 0x60, URZ ;  /* 0x00000060070a8890 */ /* 0x000fe4000fffe0ff */
[----:B------:R-:W-:Y:S02]  /*53c0*/  @!UP0 UIADD3 UR9, UPT, UPT, UR20, 0xd8, URZ ;  /* 0x000000d814098890 */ /* 0x000fe4000fffe0ff */
[----:B------:R-:W-:Y:S02]  /*53d0*/  UIADD3 UR51, UPT, UPT, UR16, UR45, URZ ;  /* 0x0000002d10337290 */ /* 0x000fe4000fffe0ff */
[----:B------:R-:W-:Y:S01]  /*53e0*/  UPLOP3.LUT UP4, UPT, UPT, UPT, UPT, 0x80, 0x8 ;  /* 0x000000000008789c */ /* 0x000fe20003f8f070 */
[----:B------:R-:W-:Y:S04]  /*53f0*/  IMAD.U32 R4, RZ, RZ, UR5 ;  /* 0x00000005ff047e24 */ /* 0x000fe8000f8e00ff */
[----:B------:R-:W-:Y:S01]  /*5400*/  @!UP0 UPRMT UR6, UR4, 0x5410, URZ ;  /* 0x0000541004068896 */ /* 0x000fe200080000ff */
[----:B------:R-:W-:Y:S01]  /*5410*/  @!P2 R2UR UR4, R0 ;  /* 0x000000000004a2ca */ /* 0x000fe200000e0000 */
[----:B------:R-:W-:Y:S11]  /*5420*/  VOTEU.ALL UP0, P2 ;  /* 0x0000000000ff7886 */ /* 0x000ff60001000000 */
[----:B------:R-:W-:Y:S01]  /*5430*/  @!UPT UIADD3 URZ, UPT, UPT, URZ, URZ, URZ ;  /* 0x000000fffffff290 */ /* 0x000fe2000fffe0ff */
[----:B------:R-:W-:Y:S01]  /*5440*/  IMAD.U32 R5, RZ, RZ, UR4 ;  /* 0x00000004ff057e24 */ /* 0x000fe2000f8e00ff */
[----:B------:R-:W-:Y:S04]  /*5450*/  @!P2 R2UR UR4, R4 ;  /* 0x000000000404a2ca */ /* 0x000fe800000e0000 */
[----:B------:R-:W-:Y:S11]  /*5460*/  @!P2 R2UR UR5, R5 ;  /* 0x000000000505a2ca */ /* 0x000ff600000e0000 */
[----:B------:R-:W-:Y:S02]  /*5470*/  @!UPT UIADD3 URZ, UPT, UPT, URZ, URZ, URZ ;  /* 0x000000fffffff290 */ /* 0x000fe4000fffe0ff */
[----:B------:R1:W-:Y:S01]  /*5480*/  @!UP0 UTMALDG.5D.IM2COL [UR8], [UR4], UR6 ;  /* 0x00000008040083b4 */ /* 0x0003e20008060006 */
[----:B------:R1:W-:Y:S01]  /*5490*/  @!P2 SYNCS.ARRIVE.TRANS64.RED.A0TR RZ, [UR20+0xd8], R3 ;  /* 0x0000d803ffffa9a7 */ /* 0x0003e20008300414 */
[----:B------:R-:W-:Y:S01]  /*54a0*/  SYNCS.ARRIVE.TRANS64.RED.A1T0 RZ, [UR48], RZ ;  /* 0x000000ffffff79a7 */ /* 0x000fe20008100430 */
[----:B------:R-:W-:Y:S05]  /*54b0*/  BRA.U UP2, `(.L_x_79) ;  /* 0xfffffff1021c7547 */ /* 0x000fea000b83ffff */
[----:B------:R-:W-:-:S04]  /*54c0*/  SHF.L.U32 R2, R10, 0x1f, RZ ;  /* 0x0000001f0a027819 */ /* 0x000fc800000006ff */
[----:B------:R-:W2:Y:S02]  /*54d0*/  SYNCS.PHASECHK.TRANS64.TRYWAIT P0, [UR20+0xe0], R2 ;  /* 0x0000e002ff0075a7 */ /* 0x000ea40008001114 */
[----:B--2---:R-:W-:Y:S05]  /*54e0*/  @!P0 BRA `(.L_x_80) ;  /* 0x00000050009c8947 */ /* 0x004fea0003800000 */
.L_x_183:
[----:B------:R-:W3:Y:S02]  /*54f0*/  SYNCS.PHASECHK.TRANS64.TRYWAIT P0, [UR20+0xe8], R2 ;  /* 0x0000e802ff0075a7 */ /* 0x000ee40008001114 */
[----:B---3--:R-:W-:Y:S05]  /*5500*/  @!P0 BRA `(.L_x_81) ;  /* 0x0000005000ac8947 */ /* 0x008fea0003800000 */
.L_x_185:
[----:B------:R-:W3:Y:S02]  /*5510*/  SYNCS.PHASECHK.TRANS64.TRYWAIT P0, [UR20+0xf0], R2 ;  /* 0x0000f002ff0075a7 */ /* 0x000ee40008001114 */
[----:B---3--:R-:W-:Y:S05]  /*5520*/  @!P0 BRA `(.L_x_82) ;  /* 0x0000005000bc8947 */ /* 0x008fea0003800000 */
.L_x_187:
[----:B--2---:R-:W-:-:S07]  /*5530*/  MOV R0, UR20 ;  /* 0x0000001400007c02 */ /* 0x004fce0008000f00 */
.L_x_83:
[----:B--2---:R-:W-:-:S04]  /*5540*/  SHF.L.U32 R2, R10, 0x1f, RZ ;  /* 0x0000001f0a027819 */ /* 0x004fc800000006ff */
[----:B------:R2:W3:Y:S03]  /*5550*/  SYNCS.PHASECHK.TRANS64.TRYWAIT P0, [R0+URZ+0xf8], R2 ;  /* 0x0000f802000075a7 */ /* 0x0004e600080011ff */
[----:B---3--:R-:W-:Y:S05]  /*5560*/  @!P0 NANOSLEEP.SYNCS 0x989680 ;  /* 0x009896800000895d */ /* 0x008fea0003900000 */
[----:B------:R-:W3:Y:S02]  /*5570*/  @!P0 SYNCS.PHASECHK.TRANS64 P0, [R0+URZ+0xf8], R2 ;  /* 0x0000f802000085a7 */ /* 0x000ee400080010ff */
[----:B-1-3--:R-:W-:Y:S05]  /*5580*/  @P0 EXIT ;  /* 0x000000000000094d */ /* 0x00afea0003800000 */
[----:B------:R-:W-:Y:S05]  /*5590*/  BRA `(.L_x_83) ;  /* 0xfffffffc00e87947 */ /* 0x000fea000383ffff */
.L_x_68:
[----:B------:R-:W-:-:S06]  /*55a0*/  UISETP.GE.AND UP0, UPT, UR18, 0x4, UPT ;  /* 0x000000041200788c */ /* 0x000fcc000bf06270 */
[----:B------:R-:W-:-:S13]  /*55b0*/  PLOP3.LUT P0, PT, PT, PT, UP0, 0x80, 0x8 ;  /* 0x000000000008781c */ /* 0x000fda0003f0f008 */
[----:B-1----:R-:W-:Y:S05]  /*55c0*/  @!P0 EXIT ;  /* 0x000000000000894d */ /* 0x002fea0003800000 */
[----:B------:R-:W1:Y:S08]  /*55d0*/  S2UR UR4, SR_CgaCtaId ;  /* 0x00000000000479c3 */ /* 0x000e700000008800 */
[----:B------:R-:W-:Y:S01]  /*55e0*/  BAR.SYNC.DEFER_BLOCKING 0x6, 0xa0 ;  /* 0x0182800000007b1d */ /* 0x000fe20000010000 */
[C---:B------:R-:W-:Y:S01]  /*55f0*/  IMAD.SHL.U32 R0, R83.reuse, 0x20, RZ ;  /* 0x0000002053007824 */ /* 0x040fe200078e00ff */
[C---:B------:R-:W-:Y:S01]  /*5600*/  SHF.L.U32 R37, R83.reuse, 0x10, RZ ;  /* 0x0000001053257819 */ /* 0x040fe200000006ff */
[C---:B------:R-:W-:Y:S01]  /*5610*/  IMAD.SHL.U32 R82, R83.reuse, 0x4, RZ ;  /* 0x0000000453527824 */ /* 0x040fe200078e00ff */
[----:B------:R-:W-:Y:S01]  /*5620*/  LOP3.LUT R84, R83, 0x60, RZ, 0xc0, !PT ;  /* 0x0000006053547812 */ /* 0x000fe200078ec0ff */
[----:B------:R-:W-:Y:S01]  /*5630*/  HFMA2 R81, -RZ, RZ, 0, 5.9604644775390625e-08 ;  /* 0x00000001ff517431 */ /* 0x000fe200000001ff */
[----:B------:R-:W-:-:S02]  /*5640*/  UMOV UR49, 0x400 ;  /* 0x0000040000317882 */ /* 0x000fc40000000000 */
[----:B------:R-:W2:Y:S01]  /*5650*/  LDC.64 R74, c[0x0][0x9b0] ;  /* 0x00026c00ff4a7b82 */ /* 0x000ea20000000a00 */
[----:B------:R-:W3:Y:S01]  /*5660*/  LDCU.128 UR8, c[0x0][0xb80] ;  /* 0x00017000ff0877ac */ /* 0x000ee20008000c00 */
[----:B------:R-:W-:Y:S01]  /*5670*/  LOP3.LUT R4, R0, 0xc0, RZ, 0xc0, !PT ;  /* 0x000000c000047812 */ /* 0x000fe200078ec0ff */
[----:B------:R-:W-:Y:S01]  /*5680*/  HFMA2 R79, -RZ, RZ, 0, 0 ;  /* 0x00000000ff4f7431 */ /* 0x000fe200000001ff */
[C---:B------:R-:W-:Y:S01]  /*5690*/  LOP3.LUT R95, R83.reuse, 0x2, RZ, 0xc0, !PT ;  /* 0x00000002535f7812 */ /* 0x040fe200078ec0ff */
[----:B------:R-:W-:Y:S01]  /*56a0*/  IMAD.MOV.U32 R80, RZ, RZ, RZ ;  /* 0x000000ffff507224 */ /* 0x000fe200078e00ff */
[----:B------:R-:W-:Y:S01]  /*56b0*/  LOP3.LUT R82, R4, 0x18, R82, 0xf8, !PT ;  /* 0x0000001804527812 */ /* 0x000fe200078ef852 */
[----:B------:R-:W4:Y:S01]  /*56c0*/  LDCU UR61, c[0x0][0x370] ;  /* 0x00006e00ff3d77ac */ /* 0x000f220008000800 */
[----:B------:R-:W2:Y:S01]  /*56d0*/  LDC.64 R72, c[0x0][0x9a8] ;  /* 0x00026a00ff487b82 */ /* 0x000ea20000000a00 */
[----:B------:R-:W-:Y:S02]  /*56e0*/  LOP3.LUT R83, R83, 0x4, RZ, 0xc0, !PT ;  /* 0x0000000453537812 */ /* 0x000fe400078ec0ff */
[----:B------:R-:W-:Y:S01]  /*56f0*/  LOP3.LUT R82, R82, 0xf20, R0, 0xf8, !PT ;  /* 0x00000f2052527812 */ /* 0x000fe200078ef800 */
[----:B------:R-:W2:Y:S01]  /*5700*/  LDCU UR48, c[0x0][0xc0c] ;  /* 0x00018180ff3077ac */ /* 0x000ea20008000800 */
[----:B------:R-:W-:-:S02]  /*5710*/  MOV R36, RZ ;  /* 0x000000ff00247202 */ /* 0x000fc40000000f00 */
[----:B------:R-:W-:Y:S01]  /*5720*/  LOP3.LUT R37, R37, 0x600000, RZ, 0xc0, !PT ;  /* 0x0060000025257812 */ /* 0x000fe200078ec0ff */
[----:B-1----:R-:W-:Y:S01]  /*5730*/  ULEA UR49, UR4, UR49, 0x18 ;  /* 0x0000003104317291 */ /* 0x002fe2000f8ec0ff */
[----:B------:R-:W1:Y:S01]  /*5740*/  LDCU.64 UR4, c[0x0][0x990] ;  /* 0x00013200ff0477ac */ /* 0x000e620008000a00 */
[----:B---3--:R-:W-:Y:S01]  /*5750*/  IMAD.U32 R92, RZ, RZ, UR8 ;  /* 0x00000008ff5c7e24 */ /* 0x008fe2000f8e00ff */
[----:B------:R-:W-:Y:S01]  /*5760*/  MOV R90, UR10 ;  /* 0x0000000a005a7c02 */ /* 0x000fe20008000f00 */
[----:B------:R-:W-:Y:S01]  /*5770*/  IMAD.U32 R91, RZ, RZ, UR9 ;  /* 0x00000009ff5b7e24 */ /* 0x000fe2000f8e00ff */
[----:B------:R-:W3:Y:S01]  /*5780*/  LDCU UR38, c[0x0][0xc30] ;  /* 0x00018600ff2677ac */ /* 0x000ee20008000800 */
[----:B------:R-:W-:-:S03]  /*5790*/  IMAD.U32 R89, RZ, RZ, UR11 ;  /* 0x0000000bff597e24 */ /* 0x000fc6000f8e00ff */
[----:B------:R-:W4:Y:S01]  /*57a0*/  LDS R2, [UR49+0x160] ;  /* 0x00016031ff027984 */ /* 0x000f220008000800 */
[----:B------:R-:W2:Y:S01]  /*57b0*/  LDCU.64 UR54, c[0x0][0x988] ;  /* 0x00013100ff3677ac */ /* 0x000ea20008000a00 */
[----:B------:R-:W2:Y:S01]  /*57c0*/  LDCU.64 UR46, c[0x0][0xc28] ;  /* 0x00018500ff2e77ac */ /* 0x000ea20008000a00 */
[----:B------:R-:W2:Y:S01]  /*57d0*/  LDCU.128 UR56, c[0x0][0xc10] ;  /* 0x00018200ff3877ac */ /* 0x000ea20008000c00 */
[----:B-1----:R-:W-:Y:S01]  /*57e0*/  IMAD.U32 R88, RZ, RZ, UR4 ;  /* 0x00000004ff587e24 */ /* 0x002fe2000f8e00ff */
[----:B------:R-:W-:Y:S01]  /*57f0*/  UIADD3 UR4, UPT, UPT, UR49, 0x200, URZ ;  /* 0x0000020031047890 */ /* 0x000fe2000fffe0ff */
[----:B------:R-:W-:Y:S01]  /*5800*/  IMAD.U32 R87, RZ, RZ, UR5 ;  /* 0x00000005ff577e24 */ /* 0x000fe2000f8e00ff */
[----:B------:R-:W1:Y:S04]  /*5810*/  LDCU UR60, c[0x0][0x374] ;  /* 0x00006e80ff3c77ac */ /* 0x000e680008000800 */
[----:B------:R-:W-:Y:S01]  /*5820*/  IMAD.U32 R76, RZ, RZ, UR4 ;  /* 0x00000004ff4c7e24 */ /* 0x000fe2000f8e00ff */
[----:B------:R-:W-:Y:S01]  /*5830*/  UMOV UR53, URZ ;  /* 0x000000ff00357c82 */ /* 0x000fe20008000000 */
[----:B------:R-:W-:-:S02]  /*5840*/  UMOV UR50, URZ ;  /* 0x000000ff00327c82 */ /* 0x000fc40008000000 */
[----:B------:R-:W-:-:S04]  /*5850*/  IMAD R82, R82, 0x2, R76 ;  /* 0x0000000252527824 */ /* 0x000fc800078e024c */
[--C-:B------:R-:W-:Y:S02]  /*5860*/  IMAD R95, R95, -0x10, R82.reuse ;  /* 0xfffffff05f5f7824 */ /* 0x100fe400078e0252 */
[----:B------:R-:W-:Y:S01]  /*5870*/  IMAD R94, R83, -0x10, R82 ;  /* 0xfffffff0535e7824 */ /* 0x000fe200078e0252 */
[C---:B----4-:R-:W-:Y:S02]  /*5880*/  IADD3 R3, PT, PT, R2.reuse, 0x80, RZ ;  /* 0x0000008002037810 */ /* 0x050fe40007ffe0ff */
[----:B------:R-:W-:Y:S02]  /*5890*/  LOP3.LUT R2, R2, 0xffff, RZ, 0xc0, !PT ;  /* 0x0000ffff02027812 */ /* 0x000fe400078ec0ff */
[----:B------:R-:W-:-:S05]  /*58a0*/  LOP3.LUT R3, R3, 0xffff, RZ, 0xc0, !PT ;  /* 0x0000ffff03037812 */ /* 0x000fca00078ec0ff */
[----:B-123--:R4:W-:Y:S02]  /*58b0*/  STL.64 [R1], R2 ;  /* 0x0000000201007387 */ /* 0x00e9e40000100a00 */
.L_x_127:
[----:B----4-:R-:W-:Y:S04]  /*58c0*/  SHF.L.U32 R2, R79, 0x1f, RZ ;  /* 0x0000001f4f027819 */ /* 0x010fe800000006ff */
[----:B-1----:R-:W1:Y:S02]  /*58d0*/  SYNCS.PHASECHK.TRANS64.TRYWAIT P0, [UR49+0x110], R2 ;  /* 0x00011002ff0075a7 */ /* 0x002e640008001131 */
[----:B-12---:R-:W-:Y:S05]  /*58e0*/  @!P0 BRA `(.L_x_84) ;  /* 0x0000004c00e48947 */ /* 0x006fea0003800000 */
.L_x_189:
[----:B------:R-:W2:Y:S01]  /*58f0*/  LDS.128 R4, [UR49+0x150] ;  /* 0x00015031ff047984 */ /* 0x000ea20008000c00 */
[----:B------:R-:W-:Y:S01]  /*5900*/  UIADD3 UR4, UPT, UPT, UR49, 0x118, URZ ;  /* 0x0000011831047890 */ /* 0x000fe2000fffe0ff */
[----:B-1----:R-:W-:Y:S01]  /*5910*/  IMAD R2, R36, 0x4, R1 ;  /* 0x0000000424027824 */ /* 0x002fe200078e0201 */
[----:B------:R-:W-:Y:S01]  /*5920*/  UISETP.GE.AND UP0, UPT, UR39, 0x1, UPT ;  /* 0x000000012700788c */ /* 0x000fe2000bf06270 */
[----:B------:R-:W-:Y:S01]  /*5930*/  @!PT LDS RZ, [RZ] ;  /* 0x00000000fffff984 */ /* 0x000fe20000000800 */
[----:B------:R-:W-:Y:S01]  /*5940*/  @!PT LDS RZ, [RZ] ;  /* 0x00000000fffff984 */ /* 0x000fe20000000800 */
[----:B------:R-:W-:Y:S01]  /*5950*/  @!PT LDS RZ, [RZ] ;  /* 0x00000000fffff984 */ /* 0x000fe20000000800 */
[----:B------:R-:W-:Y:S01]  /*5960*/  @!PT LDS RZ, [RZ] ;  /* 0x00000000fffff984 */ /* 0x000fe20000000800 */
[----:B------:R1:W-:Y:S06]  /*5970*/  MEMBAR.ALL.CTA ;  /* 0x0000000000007992 */ /* 0x0003ec0000008000 */
[----:B-1----:R-:W1:Y:S01]  /*5980*/  FENCE.VIEW.ASYNC.S ;  /* 0x00000000000073c6 */ /* 0x002e620000000000 */
[----:B------:R-:W-:Y:S09]  /*5990*/  UPRMT UR4, URZ, 0x654, UR4 ;  /* 0x00000654ff047896 */ /* 0x000ff20008000004 */
[----:B-1----:R-:W-:Y:S01]  /*59a0*/  SYNCS.ARRIVE.TRANS64.RED.A1T0 RZ, [UR4], RZ ;  /* 0x000000ffffff79a7 */ /* 0x002fe20008100404 */
[----:B------:R-:W5:Y:S01]  /*59b0*/  LDL R2, [R2] ;  /* 0x0000000002027983 */ /* 0x000f620000100800 */
[----:B--2---:R-:W-:Y:S11]  /*59c0*/  LOP3.LUT P0, RZ, R6, 0x1, RZ, 0xc0, !PT ;  /* 0x0000000106ff7812 */ /* 0x004ff6000780c0ff */
[----:B------:R-:W-:Y:S02]  /*59d0*/  @!UPT UIADD3 URZ, UPT, UPT, URZ, URZ, URZ ;  /* 0x000000fffffff290 */ /* 0x000fe4000fffe0ff */
[----:B------:R-:W-:Y:S01]  /*59e0*/  VOTEU.ANY UP1, P0 ;  /* 0x0000000000ff7886 */ /* 0x000fe20000020100 */
[----:B------:R-:W-:Y:S01]  /*59f0*/  PLOP3.LUT P0, PT, PT, PT, UP1, 0x80, 0x8 ;  /* 0x000000000008781c */ /* 0x000fe20003f0f018 */
[----:B------:R-:W-:Y:S11]  /*5a00*/  UP2UR UR62, UPR, URZ, 0x2 ;  /* 0x00000002ff3e7883 */ /* 0x000ff60008000000 */
[----:B------:R-:W-:Y:S01]  /*5a10*/  @!UPT UIADD3 URZ, UPT, UPT, URZ, URZ, URZ ;  /* 0x000000fffffff290 */ /* 0x000fe2000fffe0ff */
[----:B------:R-:W-:Y:S02]  /*5a20*/  @P0 MOV R3, R4 ;  /* 0x0000000400030202 */ /* 0x000fe40000000f00 */
[----:B------:R-:W-:Y:S02]  /*5a30*/  @P0 LOP3.LUT R0, R5, 0xffff, RZ, 0xc0, !PT ;  /* 0x0000ffff05000812 */ /* 0x000fe400078ec0ff */
[----:B------:R-:W-:Y:S02]  /*5a40*/  @P0 R2UR UR5, R3 ;  /* 0x00000000030502ca */ /* 0x000fe400000e0000 */
[----:B------:R-:W-:Y:S11]  /*5a50*/  @P0 R2UR UR4, R0 ;  /* 0x00000000000402ca */ /* 0x000ff600000e0000 */
[----:B------:R-:W-:Y:S02]  /*5a60*/  @UP1 UMOV UR37, UR5 ;  /* 0x0000000500251c82 */ /* 0x000fe40008000000 */
[----:B------:R-:W-:Y:S01]  /*5a70*/  @UP1 UMOV UR36, UR4 ;  /* 0x0000000400241c82 */ /* 0x000fe20008000000 */
[----:B------:R-:W-:Y:S05]  /*5a80*/  BRA.U !UP0, `(.L_x_85) ;  /* 0x0000000108cc7547 */ /* 0x000fea000b800000 */
[----:B------:R-:W1:Y:S01]  /*5a90*/  LDCU UR9, c[0x0][0xc20] ;  /* 0x00018400ff0977ac */ /* 0x000e620008000800 */
[----:B------:R-:W-:Y:S02]  /*5aa0*/  UIMAD.WIDE.U32 UR4, UR60, UR59, URZ ;  /* 0x0000003b3c0472a5 */ /* 0x000fe4000f8e00ff */
[----:B------:R-:W-:Y:S02]  /*5ab0*/  UIMAD.WIDE.U32 UR6, UR61, UR56, URZ ;  /* 0x000000383d0672a5 */ /* 0x000fe4000f8e00ff */
[----:B------:R-:W-:Y:S02]  /*5ac0*/  UIMAD.WIDE.U32 UR10, UR36, UR59, URZ ;  /* 0x0000003b240a72a5 */ /* 0x000fe4000f8e00ff */
[----:B------:R-:W-:Y:S02]  /*5ad0*/  UISETP.NE.AND UP0, UPT, UR58, 0x1, UPT ;  /* 0x000000013a00788c */ /* 0x000fe4000bf05270 */
[----:B------:R-:W-:Y:S02]  /*5ae0*/  UISETP.NE.AND UP1, UPT, UR48, 0x1, UPT ;  /* 0x000000013000788c */ /* 0x000fe4000bf25270 */
[----:B------:R-:W-:Y:S02]  /*5af0*/  UISETP.NE.AND UP2, UPT, UR39, 0x1, UPT ;  /* 0x000000012700788c */ /* 0x000fe4000bf45270 */
[----:B------:R-:W-:Y:S01]  /*5b00*/  UIMAD.WIDE.U32 UR12, UR37, UR56, URZ ;  /* 0x00000038250c72a5 */ /* 0x000fe2000f8e00ff */
[----:B------:R-:W-:Y:S01]  /*5b10*/  UMOV UR4, UR5 ;  /* 0x0000000500047c82 */ /* 0x000fe20008000000 */
[----:B------:R-:W-:Y:S01]  /*5b20*/  UMOV UR6, UR11 ;  /* 0x0000000b00067c82 */ /* 0x000fe20008000000 */
[----:B-1----:R-:W-:Y:S03]  /*5b30*/  USHF.R.U32.HI UR8, URZ, UR9, UR4 ;  /* 0x00000009ff087299 */ /* 0x002fe60008011604 */
[----:B------:R-:W-:Y:S02]  /*5b40*/  UMOV UR4, UR7 ;  /* 0x0000000700047c82 */ /* 0x000fe40008000000 */
[----:B------:R-:W-:Y:S02]  /*5b50*/  USHF.R.U32.HI UR5, URZ, UR57, UR4 ;  /* 0x00000039ff057299 */ /* 0x000fe40008011604 */
[----:B------:R-:W-:Y:S02]  /*5b60*/  USEL UR4, UR60, UR8, !UP0 ;  /* 0x000000083c047287 */ /* 0x000fe4000c000000 */
[----:B------:R-:W-:Y:S02]  /*5b70*/  USHF.R.U32.HI UR8, URZ, UR9, UR6 ;  /* 0x00000009ff087299 */ /* 0x000fe40008011606 */
[----:B------:R-:W-:Y:S02]  /*5b80*/  UIMAD.WIDE.U32 UR6, UR4, UR46, URZ ;  /* 0x0000002e040672a5 */ /* 0x000fe4000f8e00ff */
[----:B------:R-:W-:Y:S02]  /*5b90*/  USEL UR9, UR61, UR5, !UP1 ;  /* 0x000000053d097287 */ /* 0x000fe4000c800000 */
[----:B------:R-:W-:Y:S02]  /*5ba0*/  USEL UR8, UR36, UR8, !UP0 ;  /* 0x0000000824087287 */ /* 0x000fe4000c000000 */
[----:B------:R-:W-:Y:S01]  /*5bb0*/  UIMAD.WIDE.U32 UR10, UR9, UR46, URZ ;  /* 0x0000002e090a72a5 */ /* 0x000fe2000f8e00ff */
[----:B------:R-:W-:Y:S01]  /*5bc0*/  UMOV UR6, UR7 ;  /* 0x0000000700067c82 */ /* 0x000fe20008000000 */
[----:B------:R-:W-:Y:S01]  /*5bd0*/  UMOV UR5, UR13 ;  /* 0x0000000d00057c82 */ /* 0x000fe20008000000 */
[----:B------:R-:W-:Y:S02]  /*5be0*/  @UP2 USHF.R.U32.HI UR4, URZ, UR47, UR6 ;  /* 0x0000002fff042299 */ /* 0x000fe40008011606 */
[----:B------:R-:W-:Y:S02]  /*5bf0*/  USHF.R.U32.HI UR5, URZ, UR57, UR5 ;  /* 0x00000039ff057299 */ /* 0x000fe40008011605 */
[----:B------:R-:W-:Y:S02]  /*5c00*/  UIMAD UR4, UR39, UR4, URZ ;  /* 0x00000004270472a4 */ /* 0x000fe4000f8e02ff */
[----:B------:R-:W-:Y:S02]  /*5c10*/  USEL UR5, UR37, UR5, !UP1 ;  /* 0x0000000525057287 */ /* 0x000fe4000c800000 */
[----:B------:R-:W-:Y:S01]  /*5c20*/  UISETP.GE.AND UP0, UPT, UR8, UR4, UPT ;  /* 0x000000040800728c */ /* 0x000fe2000bf06270 */
[----:B------:R-:W-:Y:S01]  /*5c30*/  UMOV UR6, UR11 ;  /* 0x0000000b00067c82 */ /* 0x000fe20008000000 */
[----:B------:R-:W-:Y:S02]  /*5c40*/  UIMAD.WIDE.U32 UR10, UR8, UR46, URZ ;  /* 0x0000002e080a72a5 */ /* 0x000fe4000f8e00ff */
[----:B------:R-:W-:Y:S04]  /*5c50*/  @UP2 USHF.R.U32.HI UR9, URZ, UR47, UR6 ;  /* 0x0000002fff092299 */ /* 0x000fe80008011606 */
[----:B------:R-:W-:Y:S01]  /*5c60*/  UIMAD UR6, UR39, UR9, URZ ;  /* 0x00000009270672a4 */ /* 0x000fe2000f8e02ff */
[----:B------:R-:W-:Y:S03]  /*5c70*/  UMOV UR4, UR11 ;  /* 0x0000000b00047c82 */ /* 0x000fe60008000000 */
[----:B------:R-:W-:Y:S02]  /*5c80*/  UISETP.GE.OR UP0, UPT, UR5, UR6, UP0 ;  /* 0x000000060500728c */ /* 0x000fe40008706670 */
[----:B------:R-:W-:Y:S02]  /*5c90*/  USHF.R.U32.HI UR4, URZ, UR47, UR4 ;  /* 0x0000002fff047299 */ /* 0x000fe40008011604 */
[----:B------:R-:W-:Y:S02]  /*5ca0*/  UIMAD.WIDE.U32 UR6, UR5, UR46, URZ ;  /* 0x0000002e050672a5 */ /* 0x000fe4000f8e00ff */
[----:B------:R-:W-:Y:S02]  /*5cb0*/  USEL UR11, UR8, UR4, !UP2 ;  /* 0x00000004080b7287 */ /* 0x000fe4000d000000 */
[----:B------:R-:W-:Y:S02]  /*5cc0*/  UIADD3 UR6, UPT, UPT, -UR5, URZ, URZ ;  /* 0x000000ff05067290 */ /* 0x000fe4000fffe1ff */
[----:B------:R-:W-:Y:S02]  /*5cd0*/  UIADD3 UR10, UPT, UPT, -UR11, URZ, URZ ;  /* 0x000000ff0b0a7290 */ /* 0x000fe4000fffe1ff */
[----:B------:R-:W-:Y:S02]  /*5ce0*/  UIMAD UR6, UR48, UR6, UR37 ;  /* 0x00000006300672a4 */ /* 0x000fe4000f8e0225 */
[----:B------:R-:W-:Y:S01]  /*5cf0*/  UIMAD UR10, UR39, UR10, UR8 ;  /* 0x0000000a270a72a4 */ /* 0x000fe2000f8e0208 */
[----:B------:R-:W-:Y:S01]  /*5d00*/  @!UP0 UMOV UR4, UR7 ;  /* 0x0000000700048c82 */ /* 0x000fe20008000000 */
[----:B------:R-:W-:Y:S02]  /*5d10*/  UIADD3 UR7, UPT, UPT, -UR8, URZ, URZ ;  /* 0x000000ff08077290 */ /* 0x000fe4000fffe1ff */
[----:B------:R-:W-:Y:S04]  /*5d20*/  @!UP0 USHF.R.U32.HI UR4, URZ, UR47, UR4 ;  /* 0x0000002fff048299 */ /* 0x000fe80008011604 */
[----:B------:R-:W-:Y:S04]  /*5d30*/  @!UP0 USEL UR4, UR5, UR4, !UP2 ;  /* 0x0000000405048287 */ /* 0x000fe8000d000000 */
[----:B------:R-:W-:Y:S02]  /*5d40*/  @!UP0 UIMAD UR9, UR9, UR10, UR4 ;  /* 0x0000000a090982a4 */ /* 0x000fe4000f8e0204 */
[----:B------:R-:W-:Y:S02]  /*5d50*/  @!UP0 UIADD3 UR10, UPT, UPT, UR11, -UR4, URZ ;  /* 0x800000040b0a8290 */ /* 0x000fe4000fffe0ff */
[----:B------:R-:W-:Y:S02]  /*5d60*/  UIMAD UR4, UR58, UR7, UR36 ;  /* 0x000000073a0472a4 */ /* 0x000fe4000f8e0224 */
[----:B------:R-:W-:Y:S03]  /*5d70*/  @!UP0 UIMAD UR8, UR10, UR39, UR5 ;  /* 0x000000270a0882a4 */ /* 0x000fe6000f8e0205 */
[----:B------:R-:W-:Y:S02]  /*5d80*/  @!UP0 UMOV UR5, UR9 ;  /* 0x0000000900058c82 */ /* 0x000fe40008000000 */
[----:B------:R-:W-:Y:S02]  /*5d90*/  UIMAD UR37, UR5, UR48, UR6 ;  /* 0x00000030052572a4 */ /* 0x000fe4000f8e0206 */
[----:B------:R-:W-:Y:S11]  /*5da0*/  UIMAD UR36, UR8, UR58, UR4 ;  /* 0x0000003a082472a4 */ /* 0x000ff6000f8e0204 */
[----:B------:R-:W-:Y:S01]  /*5db0*/  @!UPT UIADD3 URZ, UPT, UPT, URZ, URZ, URZ ;  /* 0x000000fffffff290 */ /* 0x000fe2000fffe0ff */
.L_x_85:
[----:B------:R-:W-:Y:S01]  /*5dc0*/  UISETP.NE.AND UP0, UPT, UR38, 0x1, UPT ;  /* 0x000000012600788c */ /* 0x000fe2000bf05270 */
[----:B------:R-:W-:Y:S01]  /*5dd0*/  @P0 SHF.R.U32.HI R4, RZ, 0x10, R5 ;  /* 0x00000010ff040819 */ /* 0x000fe20000011605 */
[----:B------:R-:W-:Y:S01]  /*5de0*/  USHF.L.U32 UR41, UR24, 0x7, URZ ;  /* 0x0000000718297899 */ /* 0x000fe200080006ff */
[----:B------:R-:W-:Y:S02]  /*5df0*/  BSSY.RECONVERGENT B6, `(.L_x_86) ;  /* 0x0000034000067945 */ /* 0x000fe40003800200 */
[----:B------:R-:W-:Y:S02]  /*5e00*/  @P0 R2UR UR63, R4 ;  /* 0x00000000043f02ca */ /* 0x000fe400000e0000 */
[----:B------:R-:W-:Y:S04]  /*5e10*/  LOP3.LUT P0, RZ, R76, 0x1b0, RZ, 0xc0, !PT ;  /* 0x000001b04cff7812 */ /* 0x000fe8000780c0ff */
[----:B------:R-:W1:Y:S01]  /*5e20*/  @!UP0 LDCU.128 UR12, c[0x0][0xc10] ;  /* 0x00018200ff0c87ac */ /* 0x000e620008000c00 */
[----:B------:R-:W2:Y:S01]  /*5e30*/  @!UP0 LDCU UR5, c[0x0][0xc0c] ;  /* 0x00018180ff0587ac */ /* 0x000ea20008000800 */
[----:B------:R-:W3:Y:S01]  /*5e40*/  @!UP0 LDCU UR10, c[0x0][0xc20] ;  /* 0x00018400ff0a87ac */ /* 0x000ee20008000800 */
[----:B-1----:R-:W-:Y:S02]  /*5e50*/  UIMAD.WIDE.U32 UR8, UR37, UR12, URZ ;  /* 0x0000000c250872a5 */ /* 0x002fe4000f8e00ff */
[----:B------:R-:W-:Y:S02]  /*5e60*/  UIMAD.WIDE.U32 UR6, UR36, UR15, URZ ;  /* 0x0000000f240672a5 */ /* 0x000fe4000f8e00ff */
[----:B------:R-:W-:Y:S03]  /*5e70*/  @!UP0 UISETP.NE.AND UP1, UPT, UR14, 0x1, UPT ;  /* 0x000000010e00888c */ /* 0x000fe6000bf25270 */
[----:B------:R-:W-:Y:S01]  /*5e80*/  @!UP0 UMOV UR4, UR9 ;  /* 0x0000000900048c82 */ /* 0x000fe20008000000 */
[----:B--2---:R-:W-:Y:S02]  /*5e90*/  @!UP0 UISETP.NE.AND UP2, UPT, UR5, 0x1, UPT ;  /* 0x000000010500888c */ /* 0x004fe4000bf45270 */
[----:B------:R-:W-:Y:S01]  /*5ea0*/  @!UP0 USHF.R.U32.HI UR4, URZ, UR13, UR4 ;  /* 0x0000000dff048299 */ /* 0x000fe20008011604 */
[----:B------:R-:W-:Y:S02]  /*5eb0*/  @!UP0 UMOV UR6, UR7 ;  /* 0x0000000700068c82 */ /* 0x000fe40008000000 */
[----:B---3--:R-:W-:Y:S02]  /*5ec0*/  @!UP0 USHF.R.U32.HI UR6, URZ, UR10, UR6 ;  /* 0x0000000aff068299 */ /* 0x008fe40008011606 */
[----:B------:R-:W-:Y:S02]  /*5ed0*/  @!UP0 USEL UR7, UR37, UR4, !UP2 ;  /* 0x0000000425078287 */ /* 0x000fe4000d000000 */
[----:B------:R-:W-:Y:S04]  /*5ee0*/  @!UP0 USEL UR6, UR36, UR6, !UP1 ;  /* 0x0000000624068287 */ /* 0x000fe8000c800000 */
[----:B------:R-:W-:Y:S02]  /*5ef0*/  @!UP0 UIADD3 UR4, UPT, UPT, -UR7, UR6, URZ ;  /* 0x0000000607048290 */ /* 0x000fe4000fffe1ff */
[----:B------:R-:W-:Y:S02]  /*5f00*/  @!UP0 UIADD3 UR6, UPT, UPT, UR7, -UR6, URZ ;  /* 0x8000000607068290 */ /* 0x000fe4000fffe0ff */
[----:B------:R-:W-:Y:S02]  /*5f10*/  @!UP0 UIMAD UR37, UR4, UR5, UR37 ;  /* 0x00000005042582a4 */ /* 0x000fe4000f8e0225 */
[----:B------:R-:W-:Y:S01]  /*5f20*/  @!UP0 UIMAD UR36, UR6, UR14, UR36 ;  /* 0x0000000e062482a4 */ /* 0x000fe2000f8e0224 */
[----:B------:R-:W-:Y:S11]  /*5f30*/  @!P0 BRA `(.L_x_87) ;  /* 0x00000000007c8947 */ /* 0x000ff60003800000 */
[----:B------:R-:W1:Y:S01]  /*5f40*/  LDCU.64 UR8, c[0x4][0x80] ;  /* 0x01001000ff0877ac */ /* 0x000e620008000a00 */
[----:B------:R-:W-:Y:S01]  /*5f50*/  MOV R16, 0x0 ;  /* 0x0000000000107802 */ /* 0x000fe20000000f00 */
[----:B------:R-:W-:Y:S02]  /*5f60*/  HFMA2 R12, -RZ, RZ, 0, 5.9604644775390625e-08 ;  /* 0x00000001ff0c7431 */ /* 0x000fe400000001ff */
[----:B------:R-:W-:Y:S01]  /*5f70*/  IMAD.MOV.U32 R8, RZ, RZ, 0x70 ;  /* 0x00000070ff087424 */ /* 0x000fe200078e00ff */
[----:B------:R2:W3:Y:S01]  /*5f80*/  LDC.64 R14, c[0x4][R16] ;  /* 0x01000000100e7b82 */ /* 0x0004e20000000a00 */
[----:B------:R-:W4:Y:S01]  /*5f90*/  LDCU.64 UR6, c[0x4][0x88] ;  /* 0x01001100ff0677ac */ /* 0x000f220008000a00 */
[----:B------:R-:W-:Y:S01]  /*5fa0*/  IMAD.MOV.U32 R13, RZ, RZ, RZ ;  /* 0x000000ffff0d7224 */ /* 0x000fe200078e00ff */
[----:B------:R-:W2:Y:S01]  /*5fb0*/  LDCU.64 UR4, c[0x4][0x8] ;  /* 0x01000100ff0477ac */ /* 0x000ea20008000a00 */
[----:B-1----:R-:W-:Y:S01]  /*5fc0*/  MOV R5, UR9 ;  /* 0x0000000900057c02 */ /* 0x002fe20008000f00 */
[----:B------:R-:W-:Y:S01]  /*5fd0*/  IMAD.U32 R4, RZ, RZ, UR8 ;  /* 0x00000008ff047e24 */ /* 0x000fe2000f8e00ff */
[----:B----4-:R-:W-:Y:S01]  /*5fe0*/  MOV R7, UR7 ;  /* 0x0000000700077c02 */ /* 0x010fe20008000f00 */
[----:B------:R-:W-:Y:S01]  /*5ff0*/  IMAD.U32 R6, RZ, RZ, UR6 ;  /* 0x00000006ff067e24 */ /* 0x000fe2000f8e00ff */
[----:B--2---:R-:W-:Y:S01]  /*6000*/  MOV R11, UR5 ;  /* 0x00000005000b7c02 */ /* 0x004fe20008000f00 */
[----:B------:R-:W-:Y:S02]  /*6010*/  IMAD.U32 R10, RZ, RZ, UR4 ;  /* 0x00000004ff0a7e24 */ /* 0x000fe4000f8e00ff */
[----:B------:R-:W-:Y:S07]  /*6020*/  LEPC R20, `(.L_x_88) ;  /* 0x000000001014794e */ /* 0x000fee0000000000 */
[----:B---3-5:R-:W-:Y:S05]  /*6030*/  CALL.ABS.NOINC R14 ;  /* 0x000000000e007343 */ /* 0x028fea0003c00000 */
.L_x_88:
[----:B------:R-:W1:Y:S01]  /*6040*/  LDCU.64 UR8, c[0x4][0x80] ;  /* 0x01001000ff0877ac */ /* 0x000e620008000a00 */
[----:B------:R-:W2:Y:S01]  /*6050*/  LDC.64 R16, c[0x4][R16] ;  /* 0x0100000010107b82 */ /* 0x000ea20000000a00 */
[----:B------:R-:W-:Y:S02]  /*6060*/  HFMA2 R12, -RZ, RZ, 0, 5.9604644775390625e-08 ;  /* 0x00000001ff0c7431 */ /* 0x000fe400000001ff */
[----:B------:R-:W-:Y:S02]  /*6070*/  IMAD.MOV.U32 R8, RZ, RZ, 0x70 ;  /* 0x00000070ff087424 */ /* 0x000fe400078e00ff */
[----:B------:R-:W-:Y:S01]  /*6080*/  IMAD.MOV.U32 R13, RZ, RZ, RZ ;  /* 0x000000ffff0d7224 */ /* 0x000fe200078e00ff */
[----:B------:R-:W3:Y:S01]  /*6090*/  LDCU.64 UR6, c[0x4][0x88] ;  /* 0x01001100ff0677ac */ /* 0x000ee20008000a00 */
[----:B------:R-:W4:Y:S01]  /*60a0*/  LDCU.64 UR4, c[0x4][0x8] ;  /* 0x01000100ff0477ac */ /* 0x000f220008000a00 */
[----:B-1----:R-:W-:Y:S02]  /*60b0*/  MOV R4, UR8 ;  /* 0x0000000800047c02 */ /* 0x002fe40008000f00 */
[----:B------:R-:W-:Y:S02]  /*60c0*/  MOV R5, UR9 ;  /* 0x0000000900057c02 */ /* 0x000fe40008000f00 */
[----:B---3--:R-:W-:Y:S01]  /*60d0*/  MOV R7, UR7 ;  /* 0x0000000700077c02 */ /* 0x008fe20008000f00 */
[----:B------:R-:W-:Y:S01]  /*60e0*/  IMAD.U32 R6, RZ, RZ, UR6 ;  /* 0x00000006ff067e24 */ /* 0x000fe2000f8e00ff */
[----:B----4-:R-:W-:Y:S01]  /*60f0*/  MOV R11, UR5 ;  /* 0x00000005000b7c02 */ /* 0x010fe20008000f00 */
[----:B------:R-:W-:Y:S02]  /*6100*/  IMAD.U32 R10, RZ, RZ, UR4 ;  /* 0x00000004ff0a7e24 */ /* 0x000fe4000f8e00ff */
[----:B------:R-:W-:Y:S07]  /*6110*/  LEPC R20, `(.L_x_87) ;  /* 0x000000001014794e */ /* 0x000fee0000000000 */
[----:B--2---:R-:W-:Y:S05]  /*6120*/  CALL.ABS.NOINC R16 ;  /* 0x0000000010007343 */ /* 0x004fea0003c00000 */
.L_x_87:
[----:B------:R-:W-:Y:S05]  /*6130*/  BSYNC.RECONVERGENT B6 ;  /* 0x0000000000067941 */ /* 0x000fea0003800200 */
.L_x_86:
[----:B------:R-:W-:Y:S02]  /*6140*/  R2UR UR6, R93 ;  /* 0x000000005d0672ca */ /* 0x000fe400000e0000 */
[----:B------:R-:W-:Y:S02]  /*6150*/  R2UR UR5, R88 ;  /* 0x00000000580572ca */ /* 0x000fe400000e0000 */
[----:B------:R-:W-:Y:S02]  /*6160*/  R2UR UR4, R87 ;  /* 0x00000000570472ca */ /* 0x000fe400000e0000 */
[----:B------:R-:W-:Y:S02]  /*6170*/  ISETP.NE.U32.AND P4, PT, R74, RZ, PT ;  /* 0x000000ff4a00720c */ /* 0x000fe40003f85070 */
[----:B------:R-:W-:Y:S02]  /*6180*/  ISETP.NE.U32.AND P2, PT, RZ, UR54, PT ;  /* 0x00000036ff007c0c */ /* 0x000fe4000bf45070 */
[----:B------:R-:W-:Y:S02]  /*6190*/  ISETP.NE.AND.EX P4, PT, R75, RZ, PT, P4 ;  /* 0x000000ff4b00720c */ /* 0x000fe40003f85340 */
[----:B------:R-:W-:Y:S01]  /*61a0*/  ISETP.NE.AND.EX P2, PT, RZ, UR55, PT, P2 ;  /* 0x00000037ff007c0c */ /* 0x000fe2000bf45320 */
[----:B------:R-:W-:Y:S02]  /*61b0*/  UISETP.NE.AND UP2, UPT, UR6, URZ, UPT ;  /* 0x000000ff0600728c */ /* 0x000fe4000bf45270 */
[----:B------:R-:W-:Y:S04]  /*61c0*/  UISETP.NE.U32.AND UP0, UPT, UR5, URZ, UPT ;  /* 0x000000ff0500728c */ /* 0x000fe8000bf05070 */
[----:B------:R-:W-:Y:S01]  /*61d0*/  UISETP.NE.AND.EX UP1, UPT, UR4, URZ, UPT, UP0 ;  /* 0x000000ff0400728c */ /* 0x000fe2000bf25300 */
[----:B------:R-:W-:Y:S01]  /*61e0*/  PLOP3.LUT P1, PT, PT, PT, UP2, 0x80, 0x8 ;  /* 0x000000000008781c */ /* 0x000fe20003f2f028 */
[----:B------:R-:W-:Y:S03]  /*61f0*/  UPLOP3.LUT UP0, UPT, UPT, UPT, UPT, 0x40, 0x4 ;  /* 0x000000000004789c */ /* 0x000fe60003f0e870 */
[----:B------:R-:W-:Y:S06]  /*6200*/  @UP2 UPLOP3.LUT UP0, UPT, UPT, UPT, UP1, 0x80, 0x8 ;  /* 0x000000000008289c */ /* 0x000fec0003f0f010 */
[----:B------:R-:W-:Y:S01]  /*6210*/  PLOP3.LUT P0, PT, PT, PT, UP0, 0x80, 0x8 ;  /* 0x000000000008781c */ /* 0x000fe20003f0f008 */
[----:B------:R-:W-:Y:S01]  /*6220*/  @!UPT UIADD3 URZ, UPT, UPT, URZ, URZ, URZ ;  /* 0x000000fffffff290 */ /* 0x000fe2000fffe0ff */
[----:B------:R-:W-:Y:S11]  /*6230*/  BRA.U !UP1, `(.L_x_89) ;  /* 0x0000000109407547 */ /* 0x000ff6000b800000 */
[----:B------:R-:W-:Y:S01]  /*6240*/  UISETP.NE.U32.AND UP0, UPT, UR54, URZ, UPT ;  /* 0x000000ff3600728c */ /* 0x000fe2000bf05070 */
[----:B------:R-:W-:Y:S01]  /*6250*/  R2UR UR6, R88 ;  /* 0x00000000580672ca */ /* 0x000fe200000e0000 */
[----:B------:R-:W1:Y:S01]  /*6260*/  LDCU.64 UR8, c[0x0][0x358] ;  /* 0x00006b00ff0877ac */ /* 0x000e620008000a00 */
[----:B------:R-:W-:Y:S02]  /*6270*/  HFMA2 R85, -RZ, RZ, 0, 5.9604644775390625e-08 ;  /* 0x00000001ff557431 */ /* 0x000fe400000001ff */
[----:B------:R-:W-:Y:S01]  /*6280*/  IMAD.MOV.U32 R0, RZ, RZ, 0x1 ;  /* 0x00000001ff007424 */ /* 0x000fe200078e00ff */
[----:B------:R-:W-:Y:S06]  /*6290*/  UISETP.NE.AND.EX UP0, UPT, UR55, URZ, UPT, UP0 ;  /* 0x000000ff3700728c */ /* 0x000fec000bf05300 */
[----:B------:R-:W-:Y:S05]  /*62a0*/  PLOP3.LUT P3, PT, PT, PT, UP0, 0x80, 0x8 ;  /* 0x000000000008781c */ /* 0x000fea0003f6f008 */
[----:B------:R-:W2:Y:S01]  /*62b0*/  @UP0 LDCU.64 UR4, c[0x0][0x988] ;  /* 0x00013100ff0407ac */ /* 0x000ea20008000a00 */
[----:B------:R-:W-:Y:S07]  /*62c0*/  @UP0 UIMAD UR6, UR52, UR6, URZ ;  /* 0x00000006340602a4 */ /* 0x000fee000f8e02ff */
[----:B------:R-:W-:Y:S01]  /*62d0*/  @!P3 PRMT R85, R0, 0x7610, R85 ;  /* 0x000076100055b816 */ /* 0x000fe20000000055 */
[----:B--2---:R-:W-:Y:S06]  /*62e0*/  @UP0 UIMAD.WIDE UR4, UR6, 0x4, UR4 ;  /* 0x00000004060408a5 */ /* 0x004fec000f8e0204 */
[----:B------:R-:W-:Y:S02]  /*62f0*/  IMAD.U32 R4, RZ, RZ, UR4 ;  /* 0x00000004ff047e24 */ /* 0x000fe4000f8e00ff */
[----:B------:R-:W-:Y:S03]  /*6300*/  IMAD.U32 R5, RZ, RZ, UR5 ;  /* 0x00000005ff057e24 */ /* 0x000fe6000f8e00ff */
[----:B------:R-:W2:Y:S02]  /*6310*/  @!UP0 LDCU UR4, c[0x0][0x980] ;  /* 0x00013000ff0487ac */ /* 0x000ea40008000800 */
[----:B-1---5:R1:W5:Y:S02]  /*6320*/  @P3 LDG.E R41, desc[UR8][R4.64] ;  /* 0x0000000804293981 */ /* 0x022364000c1e1900 */
[----:B-12---:R-:W-:Y:S02]  /*6330*/  @!P3 MOV R41, UR4 ;  /* 0x000000040029bc02 */ /* 0x006fe40008000f00 */
.L_x_89:
[----:B------:R-:W-:Y:S05]  /*6340*/  @!P4 BRA `(.L_x_90) ;  /* 0x000000000024c947 */ /* 0x000fea0003800000 */
[----:B------:R-:W-:Y:S01]  /*6350*/  ISETP.NE.U32.AND P3, PT, R72, RZ, PT ;  /* 0x000000ff4800720c */ /* 0x000fe20003f65070 */
[----:B------:R-:W1:Y:S03]  /*6360*/  LDCU.64 UR4, c[0x0][0x358] ;  /* 0x00006b00ff0477ac */ /* 0x000e660008000a00 */
[----:B------:R-:W-:Y:S11]  /*6370*/  ISETP.NE.AND.EX P3, PT, R73, RZ, PT, P3 ;  /* 0x000000ff4900720c */ /* 0x000ff60003f65330 */
[----:B------:R-:W-:Y:S02]  /*6380*/  @!UPT UIADD3 URZ, UPT, UPT, URZ, URZ, URZ ;  /* 0x000000fffffff290 */ /* 0x000fe4000fffe0ff */
[----:B------:R-:W2:Y:S01]  /*6390*/  @P3 LDC.64 R4, c[0x0][0x9a8] ;  /* 0x00026a00ff043b82 */ /* 0x000ea20000000a00 */
[----:B------:R-:W-:Y:S04]  /*63a0*/  @P3 IMAD R0, R74, UR52, RZ ;  /* 0x000000344a003c24 */ /* 0x000fe8000f8e02ff */
[----:B--2---:R-:W-:Y:S05]  /*63b0*/  @P3 IMAD.WIDE R4, R0, 0x4, R4 ;  /* 0x0000000400043825 */ /* 0x004fea00078e0204 */
[----:B-1---5:R1:W5:Y:S02]  /*63c0*/  @P3 LDG.E R38, desc[UR4][R4.64] ;  /* 0x0000000404263981 */ /* 0x022364000c1e1900 */
[----:B-1----:R-:W2:Y:S02]  /*63d0*/  @!P3 LDC R38, c[0x0][0x9a0] ;  /* 0x00026800ff26bb82 */ /* 0x002ea40000000800 */
.L_x_90:
[----:B-----5:R-:W-:Y:S01]  /*63e0*/  FSETP.NEU.AND P3, PT, R41, RZ, PT ;  /* 0x000000ff2900720b */ /* 0x020fe20003f6d000 */
[----:B------:R-:W1:Y:S01]  /*63f0*/  LDCU.128 UR12, c[0x0][0xb90] ;  /* 0x00017200ff0c77ac */ /* 0x000e620008000c00 */
[----:B------:R-:W-:Y:S01]  /*6400*/  SEL R3, RZ, 0xffffffff, P2 ;  /* 0xffffffffff037807 */ /* 0x000fe20001000000 */
[----:B------:R-:W-:Y:S01]  /*6410*/  BSSY B1, `(.L_x_91) ;  /* 0x0000057000017945 */ /* 0x000fe20003800000 */
[----:B------:R-:W-:Y:S01]  /*6420*/  @P1 LOP3.LUT P2, RZ, R85, 0xff, RZ, 0xc0, !PT ;  /* 0x000000ff55ff1812 */ /* 0x000fe2000784c0ff */
[----:B------:R-:W-:Y:S01]  /*6430*/  IMAD.MOV.U32 R58, RZ, RZ, 0x1 ;  /* 0x00000001ff3a7424 */ /* 0x000fe200078e00ff */
[----:B------:R-:W-:Y:S01]  /*6440*/  @P1 SEL R0, RZ, 0xffffffff, P3 ;  /* 0xffffffffff001807 */ /* 0x000fe20001800000 */
[----:B------:R-:W-:Y:S01]  /*6450*/  IMAD.IADD R39, R37, 0x1, R2 ;  /* 0x0000000125277824 */ /* 0x000fe200078e0202 */
[----:B------:R-:W-:Y:S01]  /*6460*/  LOP3.LUT R81, R81, 0x1, RZ, 0x3c, !PT ;  /* 0x0000000151517812 */ /* 0x000fe200078e3cff */
[----:B------:R-:W3:Y:S01]  /*6470*/  LDCU UR11, c[0x0][0xba0] ;  /* 0x00017400ff0b77ac */ /* 0x000ee20008000800 */
[----:B------:R-:W-:Y:S01]  /*6480*/  @P0 SEL R0, R3, R0, !P2 ;  /* 0x0000000003000207 */ /* 0x000fe20005000000 */
[----:B------:R-:W-:Y:S01]  /*6490*/  IMAD R102, R83, -0x10, R95 ;  /* 0xfffffff053667824 */ /* 0x000fe200078e025f */
[----:B------:R-:W-:Y:S01]  /*64a0*/  LEA R56, R36, UR49, 0x3 ;  /* 0x0000003124387c11 */ /* 0x000fe2000f8e18ff */
[----:B------:R-:W-:Y:S01]  /*64b0*/  USHF.L.U32 UR8, UR51, 0x7, URZ ;  /* 0x0000000733087899 */ /* 0x000fe200080006ff */
[----:B------:R-:W-:Y:S01]  /*64c0*/  @P1 LOP3.LUT R0, R0, 0x1, RZ, 0xc0, !PT ;  /* 0x0000000100001812 */ /* 0x000fe200078ec0ff */
[----:B------:R-:W-:Y:S01]  /*64d0*/  IMAD.MOV.U32 R57, RZ, RZ, RZ ;  /* 0x000000ffff397224 */ /* 0x000fe200078e00ff */
[----:B------:R-:W-:Y:S02]  /*64e0*/  R2UR UR4, R91 ;  /* 0x000000005b0472ca */ /* 0x000fe400000e0000 */
[----:B------:R-:W-:Y:S02]  /*64f0*/  CS2R R70, SRZ ;  /* 0x0000000000467805 */ /* 0x000fe4000001ff00 */
[----:B------:R-:W-:Y:S01]  /*6500*/  ISETP.NE.U32.OR P5, PT, R0, 0x1, !P1 ;  /* 0x000000010000780c */ /* 0x000fe20004fa5470 */
[----:B------:R-:W-:Y:S01]  /*6510*/  IMAD.U32 R99, RZ, RZ, UR8 ;  /* 0x00000008ff637e24 */ /* 0x000fe2000f8e00ff */
[----:B------:R-:W-:Y:S02]  /*6520*/  R2UR UR6, R90 ;  /* 0x000000005a0672ca */ /* 0x000fe400000e0000 */
[----:B------:R-:W-:Y:S02]  /*6530*/  CS2R R68, SRZ ;  /* 0x0000000000447805 */ /* 0x000fe4000001ff00 */
[----:B------:R-:W-:Y:S02]  /*6540*/  R2UR UR10, R92 ;  /* 0x000000005c0a72ca */ /* 0x000fe400000e0000 */
[----:B------:R-:W-:Y:S02]  /*6550*/  CS2R R62, SRZ ;  /* 0x00000000003e7805 */ /* 0x000fe4000001ff00 */
[----:B------:R-:W-:Y:S02]  /*6560*/  R2UR UR9, R89 ;  /* 0x00000000590972ca */ /* 0x000fe400000e0000 */
[----:B------:R-:W-:Y:S02]  /*6570*/  CS2R R60, SRZ ;  /* 0x00000000003c7805 */ /* 0x000fe4000001ff00 */
[----:B------:R-:W-:Y:S02]  /*6580*/  PLOP3.LUT P2, PT, PT, PT, UP1, 0x80, 0x8 ;  /* 0x000000000008781c */ /* 0x000fe40003f4f018 */
[----:B------:R-:W-:Y:S02]  /*6590*/  CS2R R54, SRZ ;  /* 0x0000000000367805 */ /* 0x000fe4000001ff00 */
[----:B------:R-:W-:Y:S01]  /*65a0*/  LOP3.LUT P4, R100, R85, 0xff, RZ, 0xc0, !PT ;  /* 0x000000ff55647812 */ /* 0x000fe2000788c0ff */
[----:B------:R-:W-:Y:S01]  /*65b0*/  UIMAD.WIDE.U32 UR4, UR8, UR4, URZ ;  /* 0x00000004080472a5 */ /* 0x000fe2000f8e00ff */
[----:B------:R-:W-:Y:S02]  /*65c0*/  SEL R4, RZ, 0xffffffff, P3 ;  /* 0xffffffffff047807 */ /* 0x000fe40001800000 */
[----:B------:R-:W-:Y:S02]  /*65d0*/  CS2R R52, SRZ ;  /* 0x0000000000347805 */ /* 0x000fe4000001ff00 */
[----:B------:R-:W-:Y:S01]  /*65e0*/  @P5 SHF.L.U32 R0, R81, 0x1f, RZ ;  /* 0x0000001f51005819 */ /* 0x000fe200000006ff */
[----:B------:R-:W-:Y:S01]  /*65f0*/  USHF.R.U32.HI UR5, URZ, UR6, UR5 ;  /* 0x00000006ff057299 */ /* 0x000fe20008011605 */
[----:B------:R-:W-:Y:S01]  /*6600*/  P2R R101, PR, RZ, 0x20 ;  /* 0x00000020ff657803 */ /* 0x000fe20000000000 */
[----:B------:R-:W-:Y:S01]  /*6610*/  UISETP.NE.AND UP0, UPT, UR10, 0x1, UPT ;  /* 0x000000010a00788c */ /* 0x000fe2000bf05270 */
[----:B------:R4:W2:Y:S01]  /*6620*/  @P5 SYNCS.PHASECHK.TRANS64.TRYWAIT P1, [UR49+0xc0], R0 ;  /* 0x0000c000ff0055a7 */ /* 0x0008a20008021131 */
[----:B------:R-:W-:Y:S02]  /*6630*/  CS2R R50, SRZ ;  /* 0x0000000000327805 */ /* 0x000fe4000001ff00 */
[----:B------:R-:W-:Y:S01]  /*6640*/  CS2R R48, SRZ ;  /* 0x0000000000307805 */ /* 0x000fe2000001ff00 */
[----:B------:R-:W-:Y:S01]  /*6650*/  USEL UR5, UR8, UR5, !UP0 ;  /* 0x0000000508057287 */ /* 0x000fe2000c000000 */
[----:B------:R-:W-:Y:S01]  /*6660*/  @P2 SEL R4, R3, R4, !P4 ;  /* 0x0000000403042207 */ /* 0x000fe20006000000 */
[----:B------:R-:W-:Y:S03]  /*6670*/  UISETP.NE.AND UP0, UPT, UR9, 0x1, UPT ;  /* 0x000000010900788c */ /* 0x000fe6000bf05270 */
[----:B------:R-:W-:Y:S01]  /*6680*/  LOP3.LUT R4, R4, 0x1, RZ, 0xc0, !PT ;  /* 0x0000000104047812 */ /* 0x000fe200078ec0ff */
[----:B------:R-:W-:Y:S02]  /*6690*/  IMAD R6, RZ, RZ, -UR5 ;  /* 0x80000005ff067e24 */ /* 0x000fe4000f8e02ff */
[----:B------:R-:W-:Y:S02]  /*66a0*/  IMAD.U32 R98, RZ, RZ, UR5 ;  /* 0x00000005ff627e24 */ /* 0x000fe4000f8e00ff */
[----:B------:R-:W-:Y:S01]  /*66b0*/  IMAD R99, R6, UR10, R99 ;  /* 0x0000000a06637c24 */ /* 0x000fe2000f8e0263 */
[----:B----4-:R-:W-:Y:S04]  /*66c0*/  SHF.L.U32 R0, R80, 0x1f, RZ ;  /* 0x0000001f50007819 */ /* 0x010fe800000006ff */
[----:B------:R4:W4:Y:S01]  /*66d0*/  SYNCS.PHASECHK.TRANS64.TRYWAIT P0, [R56+URZ+0x120], R0 ;  /* 0x00012000380075a7 */ /* 0x00092200080011ff */
[----:B-1----:R-:W-:Y:S07]  /*66e0*/  UIMAD.WIDE.U32 UR6, UR5, UR12, URZ ;  /* 0x0000000c050672a5 */ /* 0x002fee000f8e00ff */
[----:B------:R-:W-:Y:S02]  /*66f0*/  UMOV UR4, UR7 ;  /* 0x0000000700047c82 */ /* 0x000fe40008000000 */
[----:B------:R-:W-:Y:S04]  /*6700*/  USHF.R.U32.HI UR4, URZ, UR13, UR4 ;  /* 0x0000000dff047299 */ /* 0x000fe80008011604 */
[----:B------:R-:W-:Y:S02]  /*6710*/  USEL UR4, UR5, UR4, !UP0 ;  /* 0x0000000405047287 */ /* 0x000fe4000c000000 */
[----:B------:R-:W-:Y:S02]  /*6720*/  UISETP.NE.AND UP0, UPT, UR14, 0x1, UPT ;  /* 0x000000010e00788c */ /* 0x000fe4000bf05270 */
[----:B------:R-:W-:Y:S02]  /*6730*/  UIMAD.WIDE.U32 UR6, UR4, UR15, URZ ;  /* 0x0000000f040672a5 */ /* 0x000fe4000f8e00ff */
[----:B------:R-:W-:Y:S02]  /*6740*/  IMAD.U32 R97, RZ, RZ, UR4 ;  /* 0x00000004ff617e24 */ /* 0x000fe4000f8e00ff */
[----:B------:R-:W-:Y:S01]  /*6750*/  PLOP3.LUT P2, PT, PT, PT, UP0, 0x80, 0x8 ;  /* 0x000000000008781c */ /* 0x000fe20003f4f008 */
[----:B------:R-:W-:Y:S02]  /*6760*/  IMAD R5, RZ, RZ, -UR4 ;  /* 0x80000004ff057e24 */ /* 0x000fe4000f8e02ff */
[----:B------:R-:W-:Y:S01]  /*6770*/  UMOV UR6, UR7 ;  /* 0x0000000700067c82 */ /* 0x000fe20008000000 */
[----:B------:R-:W-:Y:S01]  /*6780*/  IMAD.U32 R96, RZ, RZ, UR4 ;  /* 0x00000004ff607e24 */ /* 0x000fe2000f8e00ff */
[----:B---3--:R-:W-:Y:S01]  /*6790*/  USHF.R.U32.HI UR6, URZ, UR11, UR6 ;  /* 0x0000000bff067299 */ /* 0x008fe20008011606 */
[----:B------:R-:W-:Y:S05]  /*67a0*/  IMAD R98, R5, UR9, R98 ;  /* 0x0000000905627c24 */ /* 0x000fea000f8e0262 */
[----:B------:R-:W-:Y:S02]  /*67b0*/  SEL R97, R97, UR6, !P2 ;  /* 0x0000000661617c07 */ /* 0x000fe4000d000000 */
[----:B------:R-:W-:Y:S03]  /*67c0*/  ISETP.NE.U32.AND P2, PT, R4, 0x1, PT ;  /* 0x000000010400780c */ /* 0x000fe60003f45070 */
[----:B------:R-:W-:Y:S01]  /*67d0*/  IMAD.MOV R3, RZ, RZ, -R97 ;  /* 0x000000ffff037224 */ /* 0x000fe200078e0a61 */
[----:B------:R-:W-:Y:S03]  /*67e0*/  P2R R59, PR, RZ, 0x4 ;  /* 0x00000004ff3b7803 */ /* 0x000fe60000000000 */
[----:B------:R-:W-:Y:S01]  /*67f0*/  IMAD R96, R3, UR14, R96 ;  /* 0x0000000e03607c24 */ /* 0x000fe2000f8e0260 */
[----:B--2---:R-:W-:Y:S01]  /*6800*/  @P5 SEL R58, RZ, 0x1, !P1 ;  /* 0x00000001ff3a5807 */ /* 0x004fe20004800000 */
[----:B------:R-:W-:Y:S06]  /*6810*/  @!P5 BRA `(.L_x_92) ;  /* 0x000000000058d947 */ /* 0x000fec0003800000 */
[----:B------:R-:W-:Y:S01]  /*6820*/  IMAD.MOV.U32 R71, RZ, RZ, RZ ;  /* 0x000000ffff477224 */ /* 0x000fe200078e00ff */
[----:B------:R-:W-:Y:S01]  /*6830*/  ISETP.NE.AND P1, PT, R58, RZ, PT ;  /* 0x000000ff3a00720c */ /* 0x000fe20003f25270 */
[----:B------:R-:W-:Y:S01]  /*6840*/  BSSY B0, `(.L_x_93) ;  /* 0x000000c000007945 */ /* 0x000fe20003800000 */
[----:B------:R-:W-:Y:S02]  /*6850*/  CS2R R50, SRZ ;  /* 0x0000000000327805 */ /* 0x000fe4000001ff00 */
[----:B------:R-:W-:Y:S02]  /*6860*/  CS2R R48, SRZ ;  /* 0x0000000000307805 */ /* 0x000fe4000001ff00 */
[----:B------:R-:W-:Y:S02]  /*6870*/  CS2R R54, SRZ ;  /* 0x0000000000367805 */ /* 0x000fe4000001ff00 */
[----:B------:R-:W-:Y:S02]  /*6880*/  CS2R R52, SRZ ;  /* 0x0000000000347805 */ /* 0x000fe4000001ff00 */
[----:B------:R-:W-:Y:S02]  /*6890*/  CS2R R62, SRZ ;  /* 0x00000000003e7805 */ /* 0x000fe4000001ff00 */
[----:B------:R-:W-:Y:S02]  /*68a0*/  CS2R R60, SRZ ;  /* 0x00000000003c7805 */ /* 0x000fe4000001ff00 */
[----:B------:R-:W-:Y:S01]  /*68b0*/  CS2R R68, SRZ ;  /* 0x0000000000447805 */ /* 0x000fe2000001ff00 */
[----:B------:R-:W-:Y:S06]  /*68c0*/  @P1 BRA `(.L_x_94) ;  /* 0x00000000000c1947 */ /* 0x000fec0003800000 */
[----:B------:R-:W-:Y:S04]  /*68d0*/  SHF.L.U32 R3, R81, 0x1f, RZ ;  /* 0x0000001f51037819 */ /* 0x000fe800000006ff */
[----:B------:R-:W1:Y:S02]  /*68e0*/  SYNCS.PHASECHK.TRANS64.TRYWAIT P1, [UR49+0xc0], R3 ;  /* 0x0000c003ff0075a7 */ /* 0x000e640008021131 */
[----:B-1----:R-:W-:Y:S05]  /*68f0*/  @!P1 BRA `(.L_x_95) ;  /* 0x0000003c00f89947 */ /* 0x002fea0003800000 */
.L_x_94:
[----:B------:R-:W-:Y:S05]  /*6900*/  BSYNC B0 ;  /* 0x0000000000007941 */ /* 0x000fea0003800000 */
.L_x_93:
[----:B------:R-:W-:Y:S01]  /*6910*/  ISETP.NE.AND P1, PT, R59, RZ, PT ;  /* 0x000000ff3b00720c */ /* 0x000fe20003f25270 */
[----:B------:R-:W-:Y:S11]  /*6920*/  HFMA2 R57, -RZ, RZ, 0, 5.9604644775390625e-08 ;  /* 0x00000001ff397431 */ /* 0x000ff600000001ff */
[----:B------:R-:W-:Y:S01]  /*6930*/  @!UPT UIADD3 URZ, UPT, UPT, URZ, URZ, URZ ;  /* 0x000000fffffff290 */ /* 0x000fe2000fffe0ff */
[----:B------:R2:W3:Y:S04]  /*6940*/  @P1 LDS.128 R48, [R82] ;  /* 0x0000000052301984 */ /* 0x0004e80000000c00 */
[----:B------:R2:W1:Y:S04]  /*6950*/  @P1 LDS.128 R52, [R95+0x10] ;  /* 0x000010005f341984 */ /* 0x0004680000000c00 */
[----:B------:R2:W1:Y:S04]  /*6960*/  @P1 LDS.128 R60, [R94+0x20] ;  /* 0x000020005e3c1984 */ /* 0x0004680000000c00 */
[----:B------:R2:W1:Y:S02]  /*6970*/  @P1 LDS.128 R68, [R102+0x30] ;  /* 0x0000300066441984 */ /* 0x0004640000000c00 */
.L_x_92:
[----:B------:R-:W-:Y:S05]  /*6980*/  BSYNC B1 ;  /* 0x0000000000017941 */ /* 0x000fea0003800000 */
.L_x_91:
[----:B-1----:R-:W-:Y:S04]  /*6990*/  SHF.R.U32.HI R2, RZ, 0x15, R39 ;  /* 0x00000015ff027819 */ /* 0x002fe80000011627 */
[----:B------:R-:W-:Y:S01]  /*69a0*/  LOP3.LUT P1, RZ, R2, 0x3, R86, 0x48, !PT ;  /* 0x0000000302ff7812 */ /* 0x000fe20007824856 */
[----:B------:R-:W-:Y:S01]  /*69b0*/  @!UPT UIADD3 URZ, UPT, UPT, URZ, URZ, URZ ;  /* 0x000000fffffff290 */ /* 0x000fe2000fffe0ff */
[----:B----4-:R-:W-:Y:S11]  /*69c0*/  @P0 BRA `(.L_x_96) ;  /* 0x0000000000080947 */ /* 0x010ff60003800000 */
[----:B------:R-:W1:Y:S02]  /*69d0*/  SYNCS.PHASECHK.TRANS64.TRYWAIT P0, [R56+URZ+0x120], R0 ;  /* 0x00012000380075a7 */ /* 0x000e6400080011ff */
[----:B-1----:R-:W-:Y:S05]  /*69e0*/  @!P0 BRA `(.L_x_97) ;  /* 0x0000003c00d48947 */ /* 0x002fea0003800000 */
.L_x_96:
[----:B------:R-:W-:Y:S05]  /*69f0*/  @!P1 BRA `(.L_x_98) ;  /* 0x0000000000409947 */ /* 0x000fea0003800000 */
[----:B------:R-:W4:Y:S01]  /*6a00*/  LDCU.64 UR8, c[0x4][0x70] ;  /* 0x01000e00ff0877ac */ /* 0x000f220008000a00 */
[----:B------:R-:W-:Y:S01]  /*6a10*/  MOV R3, 0x0 ;  /* 0x0000000000037802 */ /* 0x000fe20000000f00 */
[----:B------:R-:W-:Y:S02]  /*6a20*/  HFMA2 R12, -RZ, RZ, 0, 5.9604644775390625e-08 ;  /* 0x00000001ff0c7431 */ /* 0x000fe400000001ff */
[----:B------:R-:W-:Y:S02]  /*6a30*/  IMAD.MOV.U32 R8, RZ, RZ, 0x192 ;  /* 0x00000192ff087424 */ /* 0x000fe400078e00ff */
[----:B------:R-:W-:Y:S01]  /*6a40*/  IMAD.MOV.U32 R13, RZ, RZ, RZ ;  /* 0x000000ffff0d7224 */ /* 0x000fe200078e00ff */
[----:B------:R-:W5:Y:S01]  /*6a50*/  LDCU.64 UR6, c[0x4][0x78] ;  /* 0x01000f00ff0677ac */ /* 0x000f620008000a00 */
[----:B------:R-:W1:Y:S01]  /*6a60*/  LDC.64 R2, c[0x4][R3] ;  /* 0x0100000003027b82 */ /* 0x000e620000000a00 */
[----:B------:R-:W2:Y:S01]  /*6a70*/  LDCU.64 UR4, c[0x4][0x10] ;  /* 0x01000200ff0477ac */ /* 0x000ea20008000a00 */
[----:B----4-:R-:W-:Y:S01]  /*6a80*/  MOV R5, UR9 ;  /* 0x0000000900057c02 */ /* 0x010fe20008000f00 */
[----:B------:R-:W-:Y:S01]  /*6a90*/  IMAD.U32 R4, RZ, RZ, UR8 ;  /* 0x00000008ff047e24 */ /* 0x000fe2000f8e00ff */
[----:B-----5:R-:W-:Y:S01]  /*6aa0*/  MOV R7, UR7 ;  /* 0x0000000700077c02 */ /* 0x020fe20008000f00 */
[----:B------:R-:W-:Y:S01]  /*6ab0*/  IMAD.U32 R6, RZ, RZ, UR6 ;  /* 0x00000006ff067e24 */ /* 0x000fe2000f8e00ff */
[----:B--2---:R-:W-:Y:S01]  /*6ac0*/  MOV R11, UR5 ;  /* 0x00000005000b7c02 */ /* 0x004fe20008000f00 */
[----:B------:R-:W-:Y:S02]  /*6ad0*/  IMAD.U32 R10, RZ, RZ, UR4 ;  /* 0x00000004ff0a7e24 */ /* 0x000fe4000f8e00ff */
[----:B------:R-:W-:Y:S07]  /*6ae0*/  LEPC R20, `(.L_x_98) ;  /* 0x000000001014794e */ /* 0x000fee0000000000 */
[----:B-1-3--:R-:W-:Y:S05]  /*6af0*/  CALL.ABS.NOINC R2 ;  /* 0x0000000002007343 */ /* 0x00afea0003c00000 */
.L_x_98:
[----:B---3--:R-:W-:Y:S01]  /*6b00*/  SHF.L.U32 R3, R48, 0x10, RZ ;  /* 0x0000001030037819 */ /* 0x008fe200000006ff */
[----:B------:R-:W-:Y:S05]  /*6b10*/  WARPSYNC.ALL ;  /* 0x0000000000007948 */ /* 0x000fea0003800000 */
[----:B------:R-:W-:Y:S01]  /*6b20*/  R2UR UR4, R39 ;  /* 0x00000000270472ca */ /* 0x000fe200000e0000 */
[----:B------:R-:W-:Y:S01]  /*6b30*/  BSSY.RECONVERGENT B0, `(.L_x_99) ;  /* 0x000008b000007945 */ /* 0x000fe20003800200 */
[C---:B------:R-:W-:Y:S02]  /*6b40*/  SHF.L.U32 R40, R49.reuse, 0x10, RZ ;  /* 0x0000001031287819 */ /* 0x040fe400000006ff */
[----:B------:R-:W-:Y:S02]  /*6b50*/  LOP3.LUT R42, R49, 0xffff0000, RZ, 0xc0, !PT ;  /* 0xffff0000312a7812 */ /* 0x000fe400078ec0ff */
[----:B------:R-:W-:Y:S07]  /*6b60*/  ISETP.NE.AND P0, PT, R84, RZ, PT ;  /* 0x000000ff5400720c */ /* 0x000fee0003f05270 */
[----:B------:R-:W1:Y:S02]  /*6b70*/  LDTM.x32 R4, tmem[UR4] ;  /* 0x00000004000479ee */ /* 0x000e6400082c0000 */
[----:B-1----:R-:W-:Y:S01]  /*6b80*/  FMUL R0, R38, R4 ;  /* 0x0000000426007220 */ /* 0x002fe20000400000 */
[----:B------:R-:W-:Y:S01]  /*6b90*/  LOP3.LUT R4, R48, 0xffff0000, RZ, 0xc0, !PT ;  /* 0xffff000030047812 */ /* 0x000fe200078ec0ff */
[C---:B------:R-:W-:Y:S01]  /*6ba0*/  FMUL R2, R38.reuse, R5 ;  /* 0x0000000526027220 */ /* 0x040fe20000400000 */
[C---:B------:R-:W-:Y:S01]  /*6bb0*/  FMUL R7, R38.reuse, R7 ;  /* 0x0000000726077220 */ /* 0x040fe20000400000 */
[C---:B------:R-:W-:Y:S01]  /*6bc0*/  FFMA R0, R41.reuse, R3, R0 ;  /* 0x0000000329007223 */ /* 0x040fe20000000000 */
[C---:B------:R-:W-:Y:S01]  /*6bd0*/  FMUL R3, R38.reuse, R6 ;  /* 0x0000000626037220 */ /* 0x040fe20000400000 */
[----:B------:R-:W-:Y:S01]  /*6be0*/  FFMA R2, R41, R4, R2 ;  /* 0x0000000429027223 */ /* 0x000fe20000000002 */
[C---:B------:R-:W-:Y:S01]  /*6bf0*/  FMUL R4, R38.reuse, R8 ;  /* 0x0000000826047220 */ /* 0x040fe20000400000 */
[C---:B------:R-:W-:Y:S01]  /*6c00*/  FMUL R8, R38.reuse, R12 ;  /* 0x0000000c26087220 */ /* 0x040fe20000400000 */
[C---:B------:R-:W-:Y:S01]  /*6c10*/  FMUL R12, R38.reuse, R16 ;  /* 0x00000010260c7220 */ /* 0x040fe20000400000 */
[----:B------:R-:W-:Y:S01]  /*6c20*/  FMUL R16, R38, R20 ;  /* 0x0000001426107220 */ /* 0x000fe20000400000 */
[----:B------:R-:W-:Y:S01]  /*6c30*/  F2FP.BF16.F32.PACK_AB R44, R2, R0 ;  /* 0x00000000022c723e */ /* 0x000fe200000010ff */
[----:B------:R-:W-:Y:S01]  /*6c40*/  FMUL R20, R38, R24 ;  /* 0x0000001826147220 */ /* 0x000fe20000400000 */
[----:B------:R-:W-:Y:S01]  /*6c50*/  LOP3.LUT R0, R50, 0xffff0000, RZ, 0xc0, !PT ;  /* 0xffff000032007812 */ /* 0x000fe200078ec0ff */
[C---:B------:R-:W-:Y:S01]  /*6c60*/  FMUL R24, R38.reuse, R28 ;  /* 0x0000001c26187220 */ /* 0x040fe20000400000 */
[----:B------:R-:W-:Y:S01]  /*6c70*/  SHF.L.U32 R2, R51, 0x10, RZ ;  /* 0x0000001033027819 */ /* 0x000fe200000006ff */
[----:B------:R-:W-:Y:S01]  /*6c80*/  FMUL R28, R38, R32 ;  /* 0x00000020261c7220 */ /* 0x000fe20000400000 */
[----:B------:R-:W-:Y:S01]  /*6c90*/  SHF.L.U32 R32, R50, 0x10, RZ ;  /* 0x0000001032207819 */ /* 0x000fe200000006ff */
[C---:B------:R-:W-:Y:S01]  /*6ca0*/  FMUL R5, R38.reuse, R9 ;  /* 0x0000000926057220 */ /* 0x040fe20000400000 */
[C---:B------:R-:W-:Y:S01]  /*6cb0*/  FFMA R3, R41.reuse, R40, R3 ;  /* 0x0000002829037223 */ /* 0x040fe20000000003 */
[C---:B------:R-:W-:Y:S01]  /*6cc0*/  FFMA R7, R41.reuse, R42, R7 ;  /* 0x0000002a29077223 */ /* 0x040fe20000000007 */
[----:B------:R-:W-:Y:S01]  /*6cd0*/  FMUL R6, R38, R10 ;  /* 0x0000000a26067220 */ /* 0x000fe20000400000 */
[----:B------:R-:W-:Y:S01]  /*6ce0*/  FFMA R4, R41, R32, R4 ;  /* 0x0000002029047223 */ /* 0x000fe20000000004 */
[----:B------:R-:W-:Y:S01]  /*6cf0*/  LOP3.LUT R32, R51, 0xffff0000, RZ, 0xc0, !PT ;  /* 0xffff000033207812 */ /* 0x000fe200078ec0ff */
[----:B------:R-:W-:Y:S01]  /*6d00*/  FFMA R5, R41, R0, R5 ;  /* 0x0000000029057223 */ /* 0x000fe20000000005 */
[----:B------:R-:W-:Y:S01]  /*6d10*/  SHF.L.U32 R0, R52, 0x10, RZ ;  /* 0x0000001034007819 */ /* 0x000fe200000006ff */
[----:B------:R-:W-:Y:S01]  /*6d20*/  FMUL R11, R38, R11 ;  /* 0x0000000b260b7220 */ /* 0x000fe20000400000 */
[----:B------:R-:W-:Y:S01]  /*6d30*/  F2FP.BF16.F32.PACK_AB R45, R7, R3 ;  /* 0x00000003072d723e */ /* 0x000fe200000010ff */
[C---:B------:R-:W-:Y:S01]  /*6d40*/  FFMA R6, R41.reuse, R2, R6 ;  /* 0x0000000229067223 */ /* 0x040fe20000000006 */
[----:B------:R-:W-:Y:S01]  /*6d50*/  LOP3.LUT R2, R52, 0xffff0000, RZ, 0xc0, !PT ;  /* 0xffff000034027812 */ /* 0x000fe200078ec0ff */
[----:B------:R-:W-:Y:S01]  /*6d60*/  FFMA R11, R41, R32, R11 ;  /* 0x00000020290b7223 */ /* 0x000fe2000000000b */
[----:B------:R-:W-:Y:S01]  /*6d70*/  SHF.L.U32 R3, R53, 0x10, RZ ;  /* 0x0000001035037819 */ /* 0x000fe200000006ff */
[----:B------:R-:W-:Y:S01]  /*6d80*/  FFMA R8, R41, R0, R8 ;  /* 0x0000000029087223 */ /* 0x000fe20000000008 */
[----:B------:R-:W-:Y:S01]  /*6d90*/  LOP3.LUT R0, R53, 0xffff0000, RZ, 0xc0, !PT ;  /* 0xffff000035007812 */ /* 0x000fe200078ec0ff */
[C---:B------:R-:W-:Y:S01]  /*6da0*/  FMUL R9, R38.reuse, R13 ;  /* 0x0000000d26097220 */ /* 0x040fe20000400000 */
[----:B------:R-:W-:Y:S01]  /*6db0*/  F2FP.BF16.F32.PACK_AB R46, R5, R4 ;  /* 0x00000004052e723e */ /* 0x000fe200000010ff */
[C---:B------:R-:W-:Y:S01]  /*6dc0*/  FMUL R10, R38.reuse, R14 ;  /* 0x0000000e260a7220 */ /* 0x040fe20000400000 */
[----:B------:R-:W-:Y:S01]  /*6dd0*/  F2FP.BF16.F32.PACK_AB R47, R11, R6 ;  /* 0x000000060b2f723e */ /* 0x000fe200000010ff */
[----:B------:R-:W-:Y:S01]  /*6de0*/  FMUL R15, R38, R15 ;  /* 0x0000000f260f7220 */ /* 0x000fe20000400000 */
[----:B------:R-:W-:Y:S01]  /*6df0*/  SHF.L.U32 R4, R69, 0x10, RZ ;  /* 0x0000001045047819 */ /* 0x000fe200000006ff */
[C---:B------:R-:W-:Y:S01]  /*6e00*/  FFMA R9, R41.reuse, R2, R9 ;  /* 0x0000000229097223 */ /* 0x040fe20000000009 */
[C---:B------:R-:W-:Y:S01]  /*6e10*/  SHF.L.U32 R2, R54.reuse, 0x10, RZ ;  /* 0x0000001036027819 */ /* 0x040fe200000006ff */
[C---:B------:R-:W-:Y:S01]  /*6e20*/  FFMA R10, R41.reuse, R3, R10 ;  /* 0x00000003290a7223 */ /* 0x040fe2000000000a */
[----:B------:R-:W-:Y:S01]  /*6e30*/  LOP3.LUT R3, R54, 0xffff0000, RZ, 0xc0, !PT ;  /* 0xffff000036037812 */ /* 0x000fe200078ec0ff */
[----:B------:R-:W-:Y:S01]  /*6e40*/  FFMA R15, R41, R0, R15 ;  /* 0x00000000290f7223 */ /* 0x000fe2000000000f */
[----:B------:R-:W-:Y:S01]  /*6e50*/  SHF.L.U32 R0, R55, 0x10, RZ ;  /* 0x0000001037007819 */ /* 0x000fe200000006ff */
[C---:B------:R-:W-:Y:S01]  /*6e60*/  FMUL R13, R38.reuse, R17 ;  /* 0x00000011260d7220 */ /* 0x040fe20000400000 */
[----:B------:R-:W-:Y:S01]  /*6e70*/  F2FP.BF16.F32.PACK_AB R8, R9, R8 ;  /* 0x000000080908723e */ /* 0x000fe200000010ff */
[----:B------:R-:W-:Y:S01]  /*6e80*/  FMUL R14, R38, R18 ;  /* 0x00000012260e7220 */ /* 0x000fe20000400000 */
[----:B------:R-:W-:Y:S01]  /*6e90*/  F2FP.BF16.F32.PACK_AB R9, R15, R10 ;  /* 0x0000000a0f09723e */ /* 0x000fe200000010ff */
[----:B------:R-:W-:Y:S01]  /*6ea0*/  FFMA R12, R41, R2, R12 ;  /* 0x00000002290c7223 */ /* 0x000fe2000000000c */
[----:B------:R-:W-:Y:S01]  /*6eb0*/  LOP3.LUT R2, R55, 0xffff0000, RZ, 0xc0, !PT ;  /* 0xffff000037027812 */ /* 0x000fe200078ec0ff */
[----:B------:R-:W-:Y:S01]  /*6ec0*/  FFMA R13, R41, R3, R13 ;  /* 0x00000003290d7223 */ /* 0x000fe2000000000d */
[----:B------:R-:W-:Y:S01]  /*6ed0*/  SHF.L.U32 R3, R61, 0x10, RZ ;  /* 0x000000103d037819 */ /* 0x000fe200000006ff */
[----:B------:R-:W-:Y:S01]  /*6ee0*/  FFMA R14, R41, R0, R14 ;  /* 0x00000000290e7223 */ /* 0x000fe2000000000e */
[----:B------:R-:W-:Y:S01]  /*6ef0*/  SHF.L.U32 R0, R60, 0x10, RZ ;  /* 0x000000103c007819 */ /* 0x000fe200000006ff */
[----:B------:R-:W-:Y:S01]  /*6f00*/  FMUL R19, R38, R19 ;  /* 0x0000001326137220 */ /* 0x000fe20000400000 */
[----:B------:R-:W-:Y:S01]  /*6f10*/  F2FP.BF16.F32.PACK_AB R10, R13, R12 ;  /* 0x0000000c0d0a723e */ /* 0x000fe200000010ff */
[----:B------:R1:W-:Y:S01]  /*6f20*/  STS.128 [R82], R44 ;  /* 0x0000002c52007388 */ /* 0x0003e20000000c00 */
[----:B------:R-:W-:Y:S01]  /*6f30*/  LOP3.LUT R5, R71, 0xffff0000, RZ, 0xc0, !PT ;  /* 0xffff000047057812 */ /* 0x000fe200078ec0ff */
[C---:B------:R-:W-:Y:S01]  /*6f40*/  FFMA R19, R41.reuse, R2, R19 ;  /* 0x0000000229137223 */ /* 0x040fe20000000013 */
[----:B------:R-:W-:Y:S01]  /*6f50*/  LOP3.LUT R2, R60, 0xffff0000, RZ, 0xc0, !PT ;  /* 0xffff00003c027812 */ /* 0x000fe200078ec0ff */
[----:B------:R-:W-:Y:S01]  /*6f60*/  FFMA R16, R41, R0, R16 ;  /* 0x0000000029107223 */ /* 0x000fe20000000010 */
[----:B------:R-:W-:Y:S01]  /*6f70*/  LOP3.LUT R0, R61, 0xffff0000, RZ, 0xc0, !PT ;  /* 0xffff00003d007812 */ /* 0x000fe200078ec0ff */
[C---:B------:R-:W-:Y:S01]  /*6f80*/  FMUL R17, R38.reuse, R21 ;  /* 0x0000001526117220 */ /* 0x040fe20000400000 */
[----:B------:R-:W-:Y:S01]  /*6f90*/  F2FP.BF16.F32.PACK_AB R11, R19, R14 ;  /* 0x0000000e130b723e */ /* 0x000fe200000010ff */
[C---:B------:R-:W-:Y:S01]  /*6fa0*/  FMUL R18, R38.reuse, R22 ;  /* 0x0000001626127220 */ /* 0x040fe20000400000 */
[----:B------:R-:W-:Y:S01]  /*6fb0*/  FMUL R23, R38, R23 ;  /* 0x0000001726177220 */ /* 0x000fe20000400000 */
[C---:B------:R-:W-:Y:S01]  /*6fc0*/  FFMA R17, R41.reuse, R2, R17 ;  /* 0x0000000229117223 */ /* 0x040fe20000000011 */
[C---:B------:R-:W-:Y:S01]  /*6fd0*/  SHF.L.U32 R2, R62.reuse, 0x10, RZ ;  /* 0x000000103e027819 */ /* 0x040fe200000006ff */
[----:B------:R1:W-:Y:S01]  /*6fe0*/  STS.128 [R95+0x10], R8 ;  /* 0x000010085f007388 */ /* 0x0003e20000000c00 */
[----:B------:R-:W-:Y:S01]  /*6ff0*/  FFMA R18, R41, R3, R18 ;  /* 0x0000000329127223 */ /* 0x000fe20000000012 */
[----:B------:R-:W-:Y:S01]  /*7000*/  SHF.L.U32 R3, R63, 0x10, RZ ;  /* 0x000000103f037819 */ /* 0x000fe200000006ff */
[----:B------:R-:W-:Y:S01]  /*7010*/  FFMA R23, R41, R0, R23 ;  /* 0x0000000029177223 */ /* 0x000fe20000000017 */
[----:B------:R-:W-:Y:S01]  /*7020*/  LOP3.LUT R0, R62, 0xffff0000, RZ, 0xc0, !PT ;  /* 0xffff00003e007812 */ /* 0x000fe200078ec0ff */
[C---:B------:R-:W-:Y:S01]  /*7030*/  FMUL R21, R38.reuse, R25 ;  /* 0x0000001926157220 */ /* 0x040fe20000400000 */
[----:B------:R-:W-:Y:S01]  /*7040*/  F2FP.BF16.F32.PACK_AB R16, R17, R16 ;  /* 0x000000101110723e */ /* 0x000fe200000010ff */
[C---:B------:R-:W-:Y:S01]  /*7050*/  FMUL R22, R38.reuse, R26 ;  /* 0x0000001a26167220 */ /* 0x040fe20000400000 */
[C---:B------:R-:W-:Y:S01]  /*7060*/  FFMA R20, R41.reuse, R2, R20 ;  /* 0x0000000229147223 */ /* 0x040fe20000000014 */
[----:B------:R-:W-:Y:S01]  /*7070*/  FFMA R21, R41, R0, R21 ;  /* 0x0000000029157223 */ /* 0x000fe20000000015 */
[----:B------:R-:W-:Y:S01]  /*7080*/  LOP3.LUT R0, R63, 0xffff0000, RZ, 0xc0, !PT ;  /* 0xffff00003f007812 */ /* 0x000fe200078ec0ff */
[C---:B------:R-:W-:Y:S01]  /*7090*/  FFMA R22, R41.reuse, R3, R22 ;  /* 0x0000000329167223 */ /* 0x040fe20000000016 */
[----:B------:R-:W-:Y:S01]  /*70a0*/  FMUL R27, R38, R27 ;  /* 0x0000001b261b7220 */ /* 0x000fe20000400000 */
[----:B------:R-:W-:Y:S01]  /*70b0*/  SHF.L.U32 R2, R68, 0x10, RZ ;  /* 0x0000001044027819 */ /* 0x000fe200000006ff */
[----:B------:R-:W-:Y:S01]  /*70c0*/  FMUL R25, R38, R29 ;  /* 0x0000001d26197220 */ /* 0x000fe20000400000 */
[----:B------:R-:W-:Y:S01]  /*70d0*/  LOP3.LUT R3, R68, 0xffff0000, RZ, 0xc0, !PT ;  /* 0xffff000044037812 */ /* 0x000fe200078ec0ff */
[C---:B------:R-:W-:Y:S01]  /*70e0*/  FMUL R26, R38.reuse, R30 ;  /* 0x0000001e261a7220 */ /* 0x040fe20000400000 */
[C---:B------:R-:W-:Y:S01]  /*70f0*/  FFMA R27, R41.reuse, R0, R27 ;  /* 0x00000000291b7223 */ /* 0x040fe2000000001b */
[----:B------:R-:W-:Y:S01]  /*7100*/  FFMA R24, R41, R2, R24 ;  /* 0x0000000229187223 */ /* 0x000fe20000000018 */
[----:B------:R-:W-:Y:S01]  /*7110*/  LOP3.LUT R0, R69, 0xffff0000, RZ, 0xc0, !PT ;  /* 0xffff000045007812 */ /* 0x000fe200078ec0ff */
[C---:B------:R-:W-:Y:S01]  /*7120*/  FFMA R25, R41.reuse, R3, R25 ;  /* 0x0000000329197223 */ /* 0x040fe20000000019 */
[----:B------:R-:W-:Y:S01]  /*7130*/  FMUL R31, R38, R31 ;  /* 0x0000001f261f7220 */ /* 0x000fe20000400000 */
[C---:B------:R-:W-:Y:S01]  /*7140*/  SHF.L.U32 R2, R70.reuse, 0x10, RZ ;  /* 0x0000001046027819 */ /* 0x040fe200000006ff */
[----:B------:R-:W-:Y:S01]  /*7150*/  FFMA R26, R41, R4, R26 ;  /* 0x00000004291a7223 */ /* 0x000fe2000000001a */
[----:B------:R-:W-:Y:S01]  /*7160*/  LOP3.LUT R3, R70, 0xffff0000, RZ, 0xc0, !PT ;  /* 0xffff000046037812 */ /* 0x000fe200078ec0ff */
[C---:B------:R-:W-:Y:S01]  /*7170*/  FMUL R29, R38.reuse, R33 ;  /* 0x00000021261d7220 */ /* 0x040fe20000400000 */
[----:B------:R-:W-:Y:S01]  /*7180*/  SHF.L.U32 R4, R71, 0x10, RZ ;  /* 0x0000001047047819 */ /* 0x000fe200000006ff */
[C---:B------:R-:W-:Y:S01]  /*7190*/  FMUL R30, R38.reuse, R34 ;  /* 0x00000022261e7220 */ /* 0x040fe20000400000 */
[----:B------:R-:W-:Y:S01]  /*71a0*/  F2FP.BF16.F32.PACK_AB R17, R23, R18 ;  /* 0x000000121711723e */ /* 0x000fe200000010ff */
[----:B------:R-:W-:Y:S01]  /*71b0*/  FFMA R31, R41, R0, R31 ;  /* 0x00000000291f7223 */ /* 0x000fe2000000001f */
[----:B------:R-:W-:Y:S01]  /*71c0*/  FMUL R35, R38, R35 ;  /* 0x0000002326237220 */ /* 0x000fe20000400000 */
[----:B------:R-:W-:Y:S01]  /*71d0*/  F2FP.BF16.F32.PACK_AB R18, R21, R20 ;  /* 0x000000141512723e */ /* 0x000fe200000010ff */
[----:B------:R-:W-:Y:S01]  /*71e0*/  FFMA R28, R41, R2, R28 ;  /* 0x00000002291c7223 */ /* 0x000fe2000000001c */
[----:B------:R-:W-:Y:S01]  /*71f0*/  F2FP.BF16.F32.PACK_AB R19, R27, R22 ;  /* 0x000000161b13723e */ /* 0x000fe200000010ff */
[C---:B------:R-:W-:Y:S01]  /*7200*/  FFMA R29, R41.reuse, R3, R29 ;  /* 0x00000003291d7223 */ /* 0x040fe2000000001d */
[C---:B------:R-:W-:Y:S01]  /*7210*/  FFMA R30, R41.reuse, R4, R30 ;  /* 0x00000004291e7223 */ /* 0x040fe2000000001e */
[----:B------:R-:W-:Y:S01]  /*7220*/  FFMA R35, R41, R5, R35 ;  /* 0x0000000529237223 */ /* 0x000fe20000000023 */
[----:B------:R-:W-:Y:S01]  /*7230*/  F2FP.BF16.F32.PACK_AB R24, R25, R24 ;  /* 0x000000181918723e */ /* 0x000fe200000010ff */
[----:B------:R1:W-:Y:S01]  /*7240*/  STS.128 [R94+0x20], R16 ;  /* 0x000020105e007388 */ /* 0x0003e20000000c00 */
[----:B------:R-:W-:Y:S02]  /*7250*/  F2FP.BF16.F32.PACK_AB R25, R31, R26 ;  /* 0x0000001a1f19723e */ /* 0x000fe400000010ff */
[----:B------:R-:W-:Y:S02]  /*7260*/  F2FP.BF16.F32.PACK_AB R26, R29, R28 ;  /* 0x0000001c1d1a723e */ /* 0x000fe400000010ff */
[----:B------:R-:W-:Y:S05]  /*7270*/  F2FP.BF16.F32.PACK_AB R27, R35, R30 ;  /* 0x0000001e231b723e */ /* 0x000fea00000010ff */
[----:B------:R1:W-:Y:S01]  /*7280*/  STS.128 [R102+0x30], R24 ;  /* 0x0000301866007388 */ /* 0x0003e20000000c00 */
[----:B------:R-:W-:Y:S01]  /*7290*/  @!PT LDS RZ, [RZ] ;  /* 0x00000000fffff984 */ /* 0x000fe20000000800 */
[----:B------:R-:W-:Y:S01]  /*72a0*/  @!PT LDS RZ, [RZ] ;  /* 0x00000000fffff984 */ /* 0x000fe20000000800 */
[----:B------:R-:W-:Y:S01]  /*72b0*/  @!PT LDS RZ, [RZ] ;  /* 0x00000000fffff984 */ /* 0x000fe20000000800 */
[----:B------:R-:W-:Y:S01]  /*72c0*/  @!PT LDS RZ, [RZ] ;  /* 0x00000000fffff984 */ /* 0x000fe20000000800 */
[----:B------:R3:W-:Y:S07]  /*72d0*/  MEMBAR.ALL.CTA ;  /* 0x0000000000007992 */ /* 0x0007ee0000008000 */
[----:B---3--:R-:W3:Y:S02]  /*72e0*/  FENCE.VIEW.ASYNC.S ;  /* 0x00000000000073c6 */ /* 0x008ee40000000000 */
[----:B---3--:R-:W-:Y:S06]  /*72f0*/  BAR.SYNC.DEFER_BLOCKING 0x1, 0x80 ;  /* 0x0042000000007b1d */ /* 0x008fec0000010000 */
[----:B------:R-:W-:Y:S05]  /*7300*/  @P0 BRA `(.L_x_100) ;  /* 0x0000000000340947 */ /* 0x000fea0003800000 */
[----:B------:R-:W3:Y:S01]  /*7310*/  LDCU.64 UR6, c[0x0][0x348] ;  /* 0x00006900ff0677ac */ /* 0x000ee20008000a00 */
[----:B------:R-:W-:Y:S02]  /*7320*/  R2UR UR42, R99 ;  /* 0x00000000632a72ca */ /* 0x000fe400000e0000 */
[----:B------:R-:W-:Y:S01]  /*7330*/  R2UR UR43, R98 ;  /* 0x00000000622b72ca */ /* 0x000fe200000e0000 */
[----:B------:R-:W-:Y:S01]  /*7340*/  UIADD3 UR4, UPT, UPT, UR49, 0x200, URZ ;  /* 0x0000020031047890 */ /* 0x000fe2000fffe0ff */
[----:B------:R-:W-:Y:S02]  /*7350*/  R2UR UR44, R96 ;  /* 0x00000000602c72ca */ /* 0x000fe400000e0000 */
[----:B------:R-:W-:Y:S03]  /*7360*/  R2UR UR45, R97 ;  /* 0x00000000612d72ca */ /* 0x000fe600000e0000 */
[----:B------:R-:W-:Y:S05]  /*7370*/  IMAD.U32 R76, RZ, RZ, UR4 ;  /* 0x00000004ff4c7e24 */ /* 0x000fea000f8e00ff */
[----:B------:R-:W-:Y:S01]  /*7380*/  R2UR UR40, R76 ;  /* 0x000000004c2872ca */ /* 0x000fe200000e0000 */
[----:B---3--:R-:W-:Y:S04]  /*7390*/  UIADD3 UR4, UP0, UPT, UR6, 0x780, URZ ;  /* 0x0000078006047890 */ /* 0x008fe8000ff1e0ff */
[----:B------:R-:W-:Y:S09]  /*73a0*/  UIADD3.X UR5, UPT, UPT, URZ, UR7, URZ, UP0, !UPT ;  /* 0x00000007ff057290 */ /* 0x000ff200087fe4ff */
[----:B------:R3:W-:Y:S01]  /*73b0*/  UTMASTG.5D.IM2COL [UR40], [UR4] ;  /* 0x00000028040073b5 */ /* 0x0007e20008060000 */
[----:B------:R0:W-:Y:S01]  /*73c0*/  UTMACMDFLUSH ;  /* 0x00000000000079b7 */ /* 0x0001e20000000000 */
[----:B---3--:R-:W-:Y:S04]  /*73d0*/  DEPBAR.LE SB0, 0x1 ;  /* 0x000080400000791a */ /* 0x008fe80000000000 */
.L_x_100:
[----:B------:R-:W-:Y:S05]  /*73e0*/  BSYNC.RECONVERGENT B0 ;  /* 0x0000000000007941 */ /* 0x000fea0003800200 */
.L_x_99:
[----:B------:R-:W-:Y:S01]  /*73f0*/  BAR.SYNC.DEFER_BLOCKING 0x1, 0x80 ;  /* 0x0042000000007b1d */ /* 0x000fe20000010000 */
[----:B------:R-:W-:Y:S01]  /*7400*/  ISETP.NE.AND P1, PT, R101, RZ, PT ;  /* 0x000000ff6500720c */ /* 0x000fe20003f25270 */
[----:B------:R-:W-:Y:S01]  /*7410*/  UISETP.NE.AND UP0, UPT, UR53, URZ, UPT ;  /* 0x000000ff3500728c */ /* 0x000fe2000bf05270 */
[----:B------:R-:W-:Y:S11]  /*7420*/  LEA R2, R57, UR49, 0x3 ;  /* 0x0000003139027c11 */ /* 0x000ff6000f8e18ff */
[----:B------:R-:W-:Y:S01]  /*7430*/  @P1 SHF.L.U32 R4, R81, 0x1f, RZ ;  /* 0x0000001f51041819 */ /* 0x000fe200000006ff */
[----:B------:R-:W-:Y:S06]  /*7440*/  BRA.U !UP0, `(.L_x_101) ;  /* 0x0000000108247547 */ /* 0x000fec000b800000 */
[----:B------:R-:W3:Y:S01]  /*7450*/  S2R R0, SR_CgaCtaId ;  /* 0x0000000000007919 */ /* 0x000ee20000008800 */
[----:B------:R-:W-:Y:S01]  /*7460*/  IMAD.U32 R3, RZ, RZ, UR50 ;  /* 0x00000032ff037e24 */ /* 0x000fe2000f8e00ff */
[----:B------:R-:W-:Y:S04]  /*7470*/  UIADD3 UR4, UPT, UPT, UR50, 0x1, URZ ;  /* 0x0000000132047890 */ /* 0x000fe8000fffe0ff */
[----:B------:R-:W-:Y:S01]  /*7480*/  @P1 LEA R3, R3, UR49, 0x3 ;  /* 0x0000003103031c11 */ /* 0x000fe2000f8e18ff */
[----:B------:R-:W-:Y:S04]  /*7490*/  UISETP.NE.AND UP0, UPT, UR4, 0x4, UPT ;  /* 0x000000040400788c */ /* 0x000fe8000bf05270 */
[----:B------:R-:W-:Y:S01]  /*74a0*/  @P1 VIADD R3, R3, 0xe0 ;  /* 0x000000e003031836 */ /* 0x000fe20000000000 */
[----:B------:R-:W-:Y:S04]  /*74b0*/  USEL UR50, UR4, URZ, UP0 ;  /* 0x000000ff04327287 */ /* 0x000fe80008000000 */
[----:B---3--:R-:W-:Y:S04]  /*74c0*/  @P1 PRMT R0, R0, 0x654, R3 ;  /* 0x0000065400001816 */ /* 0x008fe80000000003 */
[----:B------:R3:W-:Y:S04]  /*74d0*/  @P1 SYNCS.ARRIVE.TRANS64.RED.A1T0 RZ, [R0+URZ], RZ ;  /* 0x000000ff00ff19a7 */ /* 0x0007e800081004ff */
.L_x_101:
[----:B------:R-:W4:Y:S01]  /*74e0*/  @P1 SYNCS.PHASECHK.TRANS64.TRYWAIT P0, [R2+URZ+0xc0], R4 ;  /* 0x0000c004020015a7 */ /* 0x000f2200080011ff */
[----:B------:R-:W-:Y:S01]  /*74f0*/  BSSY B1, `(.L_x_102) ;  /* 0x0000016000017945 */ /* 0x000fe20003800000 */
[----:B----4-:R-:W-:Y:S03]  /*7500*/  @P1 SEL R58, RZ, 0x1, !P0 ;  /* 0x00000001ff3a1807 */ /* 0x010fe60004000000 */
[----:B------:R-:W-:Y:S05]  /*7510*/  @!P1 BRA `(.L_x_103) ;  /* 0x00000000004c9947 */ /* 0x000fea0003800000 */
[----:B------:R-:W-:Y:S01]  /*7520*/  ISETP.NE.AND P0, PT, R58, RZ, PT ;  /* 0x000000ff3a00720c */ /* 0x000fe20003f05270 */
[----:B------:R-:W-:Y:S01]  /*7530*/  BSSY B0, `(.L_x_104) ;  /* 0x000000b000007945 */ /* 0x000fe20003800000 */
[----:B------:R-:W-:Y:S11]  /*7540*/  ISETP.NE.AND P1, PT, R59, RZ, PT ;  /* 0x000000ff3b00720c */ /* 0x000ff60003f25270 */
[----:B------:R-:W-:Y:S02]  /*7550*/  @!UPT UIADD3 URZ, UPT, UPT, URZ, URZ, URZ ;  /* 0x000000fffffff290 */ /* 0x000fe4000fffe0ff */
[C---:B------:R-:W-:Y:S01]  /*7560*/  @P1 IMAD R6, R57.reuse, 0x2000, R82 ;  /* 0x0000200039061824 */ /* 0x040fe200078e0252 */
[C---:B------:R-:W-:Y:S01]  /*7570*/  @P1 LEA R4, R57.reuse, R94, 0xd ;  /* 0x0000005e39041211 */ /* 0x040fe200078e68ff */
[C---:B------:R-:W-:Y:S02]  /*7580*/  @P1 IMAD R5, R57.reuse, 0x2000, R95 ;  /* 0x0000200039051824 */ /* 0x040fe400078e025f */
[----:B------:R-:W-:Y:S01]  /*7590*/  @P1 IMAD R3, R57, 0x2000, R102 ;  /* 0x0000200039031824 */ /* 0x000fe200078e0266 */
[----:B------:R-:W-:Y:S06]  /*75a0*/  @P0 BRA `(.L_x_105) ;  /* 0x00000000000c0947 */ /* 0x000fec0003800000 */
[----:B---3--:R-:W-:Y:S04]  /*75b0*/  SHF.L.U32 R0, R81, 0x1f, RZ ;  /* 0x0000001f51007819 */ /* 0x008fe800000006ff */
[----:B------:R-:W3:Y:S02]  /*75c0*/  SYNCS.PHASECHK.TRANS64.TRYWAIT P0, [R2+URZ+0xc0], R0 ;  /* 0x0000c000020075a7 */ /* 0x000ee400080011ff */
[----:B---3--:R-:W-:Y:S05]  /*75d0*/  @!P0 BRA `(.L_x_106) ;  /* 0x0000003000ec8947 */ /* 0x008fea0003800000 */
.L_x_105:
[----:B------:R-:W-:Y:S05]  /*75e0*/  BSYNC B0 ;  /* 0x0000000000007941 */ /* 0x000fea0003800000 */
.L_x_104:
[----:B------:R-:W-:Y:S02]  /*75f0*/  ISETP.NE.AND P0, PT, R59, RZ, PT ;  /* 0x000000ff3b00720c */ /* 0x000fe40003f05270 */
[----:B------:R-:W-:Y:S11]  /*7600*/  IADD3 R57, PT, PT, R57, 0x1, RZ ;  /* 0x0000000139397810 */ /* 0x000ff60007ffe0ff */
[----:B------:R4:W1:Y:S04]  /*7610*/  @P0 LDS.128 R48, [R6] ;  /* 0x0000000006300984 */ /* 0x0008680000000c00 */
[----:B------:R4:W1:Y:S04]  /*7620*/  @P0 LDS.128 R52, [R5+0x10] ;  /* 0x0000100005340984 */ /* 0x0008680000000c00 */
[----:B------:R4:W1:Y:S04]  /*7630*/  @P0 LDS.128 R60, [R4+0x20] ;  /* 0x00002000043c0984 */ /* 0x0008680000000c00 */
[----:B------:R4:W1:Y:S02]  /*7640*/  @P0 LDS.128 R68, [R3+0x30] ;  /* 0x0000300003440984 */ /* 0x0008640000000c00 */
.L_x_103:
[----:B------:R-:W-:Y:S05]  /*7650*/  BSYNC B1 ;  /* 0x0000000000017941 */ /* 0x000fea0003800000 */
.L_x_102:
[----:B---3--:R-:W-:Y:S05]  /*7660*/  VIADD R0, R39, 0x20 ;  /* 0x0000002027007836 */ /* 0x008fea0000000000 */
[----:B------:R-:W-:Y:S04]  /*7670*/  SHF.R.U32.HI R0, RZ, 0x15, R0 ;  /* 0x00000015ff007819 */ /* 0x000fe80000011600 */
[----:B------:R-:W-:Y:S11]  /*7680*/  LOP3.LUT P0, RZ, R0, 0x3, R86, 0x48, !PT ;  /* 0x0000000300ff7812 */ /* 0x000ff60007804856 */
[----:B------:R-:W-:Y:S02]  /*7690*/  @!UPT UIADD3 URZ, UPT, UPT, URZ, URZ, URZ ;  /* 0x000000fffffff290 */ /* 0x000fe4000fffe0ff */
[----:B------:R-:W-:Y:S05]  /*76a0*/  @!P0 BRA `(.L_x_107) ;  /* 0x0000000000408947 */ /* 0x000fea0003800000 */
[----:B------:R-:W3:Y:S01]  /*76b0*/  LDCU.64 UR8, c[0x4][0x70] ;  /* 0x01000e00ff0877ac */ /* 0x000ee20008000a00 */
[----:B----4-:R-:W-:Y:S01]  /*76c0*/  MOV R3, 0x0 ;  /* 0x0000000000037802 */ /* 0x010fe20000000f00 */
[----:B------:R-:W-:Y:S02]  /*76d0*/  HFMA2 R12, -RZ, RZ, 0, 5.9604644775390625e-08 ;  /* 0x00000001ff0c7431 */ /* 0x000fe400000001ff */
[----:B-1----:R-:W-:Y:S02]  /*76e0*/  IMAD.MOV.U32 R8, RZ, RZ, 0x192 ;  /* 0x00000192ff087424 */ /* 0x002fe400078e00ff */
[----:B------:R-:W-:Y:S01]  /*76f0*/  IMAD.MOV.U32 R13, RZ, RZ, RZ ;  /* 0x000000ffff0d7224 */ /* 0x000fe200078e00ff */
[----:B------:R-:W1:Y:S01]  /*7700*/  LDCU.64 UR6, c[0x4][0x78] ;  /* 0x01000f00ff0677ac */ /* 0x000e620008000a00 */
[----:B------:R-:W4:Y:S01]  /*7710*/  LDC.64 R2, c[0x4][R3] ;  /* 0x0100000003027b82 */ /* 0x000f220000000a00 */
[----:B------:R-:W5:Y:S01]  /*7720*/  LDCU.64 UR4, c[0x4][0x10] ;  /* 0x01000200ff0477ac */ /* 0x000f620008000a00 */
[----:B---3--:R-:W-:Y:S01]  /*7730*/  MOV R5, UR9 ;  /* 0x0000000900057c02 */ /* 0x008fe20008000f00 */
[----:B------:R-:W-:Y:S01]  /*7740*/  IMAD.U32 R4, RZ, RZ, UR8 ;  /* 0x00000008ff047e24 */ /* 0x000fe2000f8e00ff */
[----:B-1----:R-:W-:Y:S01]  /*7750*/  MOV R7, UR7 ;  /* 0x0000000700077c02 */ /* 0x002fe20008000f00 */
[----:B------:R-:W-:Y:S01]  /*7760*/  IMAD.U32 R6, RZ, RZ, UR6 ;  /* 0x00000006ff067e24 */ /* 0x000fe2000f8e00ff */
[----:B-----5:R-:W-:Y:S01]  /*7770*/  MOV R11, UR5 ;  /* 0x00000005000b7c02 */ /* 0x020fe20008000f00 */
[----:B------:R-:W-:Y:S02]  /*7780*/  IMAD.U32 R10, RZ, RZ, UR4 ;  /* 0x00000004ff0a7e24 */ /* 0x000fe4000f8e00ff */
[----:B------:R-:W-:Y:S07]  /*7790*/  LEPC R20, `(.L_x_107) ;  /* 0x000000001014794e */ /* 0x000fee0000000000 */
[----:B--2-4-:R-:W-:Y:S05]  /*77a0*/  CALL.ABS.NOINC R2 ;  /* 0x0000000002007343 */ /* 0x014fea0003c00000 */
.L_x_107:
[----:B-1--4-:R-:W-:Y:S01]  /*77b0*/  SHF.L.U32 R3, R48, 0x10, RZ ;  /* 0x0000001030037819 */ /* 0x012fe200000006ff */
[----:B------:R-:W-:Y:S05]  /*77c0*/  WARPSYNC.ALL ;  /* 0x0000000000007948 */ /* 0x000fea0003800000 */
[----:B------:R-:W-:Y:S01]  /*77d0*/  R2UR UR4, R39 ;  /* 0x00000000270472ca */ /* 0x000fe200000e0000 */
[----:B------:R-:W1:Y:S01]  /*77e0*/  S2R R103, SR_CgaCtaId ;  /* 0x0000000000677919 */ /* 0x000e620000008800 */
[C---:B------:R-:W-:Y:S01]  /*77f0*/  SHF.L.U32 R40, R50.reuse, 0x10, RZ ;  /* 0x0000001032287819 */ /* 0x040fe200000006ff */
[----:B------:R-:W-:Y:S01]  /*7800*/  BSSY.RECONVERGENT B0, `(.L_x_108) ;  /* 0x0000090000007945 */ /* 0x000fe20003800200 */
[----:B------:R-:W-:Y:S02]  /*7810*/  LOP3.LUT R42, R50, 0xffff0000, RZ, 0xc0, !PT ;  /* 0xffff0000322a7812 */ /* 0x000fe400078ec0ff */
[C---:B------:R-:W-:Y:S02]  /*7820*/  SHF.L.U32 R43, R51.reuse, 0x10, RZ ;  /* 0x00000010332b7819 */ /* 0x040fe400000006ff */
[----:B------:R-:W-:Y:S02]  /*7830*/  LOP3.LUT R44, R51, 0xffff0000, RZ, 0xc0, !PT ;  /* 0xffff0000332c7812 */ /* 0x000fe400078ec0ff */
[----:B------:R-:W-:Y:S02]  /*7840*/  ISETP.NE.AND P6, PT, R101, RZ, PT ;  /* 0x000000ff6500720c */ /* 0x000fe40003fc5270 */
[----:B------:R-:W-:Y:S01]  /*7850*/  ISETP.NE.AND P0, PT, R84, RZ, PT ;  /* 0x000000ff5400720c */ /* 0x000fe20003f05270 */
[----:B------:R-:W3:Y:S02]  /*7860*/  LDTM.x32 R4, tmem[UR4+0x20] ;  /* 0x00002004000479ee */ /* 0x000ee400082c0000 */
[----:B---3--:R-:W-:Y:S01]  /*7870*/  FMUL R0, R38, R4 ;  /* 0x0000000426007220 */ /* 0x008fe20000400000 */
[----:B------:R-:W-:Y:S01]  /*7880*/  LOP3.LUT R4, R48, 0xffff0000, RZ, 0xc0, !PT ;  /* 0xffff000030047812 */ /* 0x000fe200078ec0ff */
[C---:B------:R-:W-:Y:S01]  /*7890*/  FMUL R2, R38.reuse, R5 ;  /* 0x0000000526027220 */ /* 0x040fe20000400000 */
[----:B------:R-:W-:Y:S01]  /*78a0*/  SHF.L.U32 R5, R49, 0x10, RZ ;  /* 0x0000001031057819 */ /* 0x000fe200000006ff */
[C---:B------:R-:W-:Y:S01]  /*78b0*/  FFMA R0, R41.reuse, R3, R0 ;  /* 0x0000000329007223 */ /* 0x040fe20000000000 */
[C---:B------:R-:W-:Y:S01]  /*78c0*/  FMUL R3, R38.reuse, R6 ;  /* 0x0000000626037220 */ /* 0x040fe20000400000 */
[----:B------:R-:W-:Y:S01]  /*78d0*/  FFMA R2, R41, R4, R2 ;  /* 0x0000000429027223 */ /* 0x000fe20000000002 */
[----:B------:R-:W-:Y:S01]  /*78e0*/  LOP3.LUT R4, R49, 0xffff0000, RZ, 0xc0, !PT ;  /* 0xffff000031047812 */ /* 0x000fe200078ec0ff */
[C---:B------:R-:W-:Y:S01]  /*78f0*/  FMUL R7, R38.reuse, R7 ;  /* 0x0000000726077220 */ /* 0x040fe20000400000 */
[C---:B------:R-:W-:Y:S01]  /*7900*/  FFMA R3, R41.reuse, R5, R3 ;  /* 0x0000000529037223 */ /* 0x040fe20000000003 */
[C---:B------:R-:W-:Y:S01]  /*7910*/  FMUL R5, R38.reuse, R9 ;  /* 0x0000000926057220 */ /* 0x040fe20000400000 */
[C---:B------:R-:W-:Y:S01]  /*7920*/  FMUL R6, R38.reuse, R10 ;  /* 0x0000000a26067220 */ /* 0x040fe20000400000 */
[----:B------:R-:W-:Y:S01]  /*7930*/  FFMA R7, R41, R4, R7 ;  /* 0x0000000429077223 */ /* 0x000fe20000000007 */
[C---:B------:R-:W-:Y:S01]  /*7940*/  FMUL R4, R38.reuse, R8 ;  /* 0x0000000826047220 */ /* 0x040fe20000400000 */
[C---:B------:R-:W-:Y:S01]  /*7950*/  FMUL R11, R38.reuse, R11 ;  /* 0x0000000b260b7220 */ /* 0x040fe20000400000 */
[C---:B------:R-:W-:Y:S01]  /*7960*/  FMUL R8, R38.reuse, R19 ;  /* 0x0000001326087220 */ /* 0x040fe20000400000 */
[----:B------:R-:W-:Y:S01]  /*7970*/  FMUL R19, R38, R30 ;  /* 0x0000001e26137220 */ /* 0x000fe20000400000 */
[----:B------:R-:W-:Y:S01]  /*7980*/  F2FP.BF16.F32.PACK_AB R45, R7, R3 ;  /* 0x00000003072d723e */ /* 0x000fe200000010ff */
[C---:B------:R-:W-:Y:S01]  /*7990*/  FFMA R4, R41.reuse, R40, R4 ;  /* 0x0000002829047223 */ /* 0x040fe20000000004 */
[----:B------:R-:W-:Y:S01]  /*79a0*/  SHF.L.U32 R40, R52, 0x10, RZ ;  /* 0x0000001034287819 */ /* 0x000fe200000006ff */
[C---:B------:R-:W-:Y:S01]  /*79b0*/  FFMA R5, R41.reuse, R42, R5 ;  /* 0x0000002a29057223 */ /* 0x040fe20000000005 */
[C---:B------:R-:W-:Y:S01]  /*79c0*/  FFMA R6, R41.reuse, R43, R6 ;  /* 0x0000002b29067223 */ /* 0x040fe20000000006 */
[----:B------:R-:W-:Y:S01]  /*79d0*/  FFMA R11, R41, R44, R11 ;  /* 0x0000002c290b7223 */ /* 0x000fe2000000000b */
[----:B------:R-:W-:Y:S01]  /*79e0*/  F2FP.BF16.F32.PACK_AB R44, R2, R0 ;  /* 0x00000000022c723e */ /* 0x000fe200000010ff */
[C---:B------:R-:W-:Y:S01]  /*79f0*/  FMUL R3, R38.reuse, R14 ;  /* 0x0000000e26037220 */ /* 0x040fe20000400000 */
[----:B------:R-:W-:Y:S01]  /*7a00*/  F2FP.BF16.F32.PACK_AB R46, R5, R4 ;  /* 0x00000004052e723e */ /* 0x000fe200000010ff */
[----:B------:R-:W-:Y:S01]  /*7a10*/  FMUL R14, R38, R25 ;  /* 0x00000019260e7220 */ /* 0x000fe20000400000 */
[----:B------:R-:W-:Y:S01]  /*7a20*/  LOP3.LUT R25, R52, 0xffff0000, RZ, 0xc0, !PT ;  /* 0xffff000034197812 */ /* 0x000fe200078ec0ff */
[C---:B------:R-:W-:Y:S01]  /*7a30*/  FMUL R0, R38.reuse, R12 ;  /* 0x0000000c26007220 */ /* 0x040fe20000400000 */
[----:B------:R-:W-:Y:S01]  /*7a40*/  F2FP.BF16.F32.PACK_AB R47, R11, R6 ;  /* 0x000000060b2f723e */ /* 0x000fe200000010ff */
[C---:B------:R-:W-:Y:S01]  /*7a50*/  FMUL R2, R38.reuse, R13 ;  /* 0x0000000d26027220 */ /* 0x040fe20000400000 */
[C---:B------:R-:W-:Y:S01]  /*7a60*/  FMUL R4, R38.reuse, R15 ;  /* 0x0000000f26047220 */ /* 0x040fe20000400000 */
[----:B------:R-:W-:Y:S01]  /*7a70*/  FMUL R15, R38, R26 ;  /* 0x0000001a260f7220 */ /* 0x000fe20000400000 */
[----:B------:R-:W-:Y:S01]  /*7a80*/  SHF.L.U32 R26, R53, 0x10, RZ ;  /* 0x00000010351a7819 */ /* 0x000fe200000006ff */
[C---:B------:R-:W-:Y:S01]  /*7a90*/  FFMA R0, R41.reuse, R40, R0 ;  /* 0x0000002829007223 */ /* 0x040fe20000000000 */
[----:B------:R-:W-:Y:S01]  /*7aa0*/  FFMA R2, R41, R25, R2 ;  /* 0x0000001929027223 */ /* 0x000fe20000000002 */
[----:B------:R-:W-:Y:S01]  /*7ab0*/  SHF.L.U32 R25, R54, 0x10, RZ ;  /* 0x0000001036197819 */ /* 0x000fe200000006ff */
[C---:B------:R-:W-:Y:S01]  /*7ac0*/  FMUL R5, R38.reuse, R16 ;  /* 0x0000001026057220 */ /* 0x040fe20000400000 */
[C---:B------:R-:W-:Y:S01]  /*7ad0*/  FMUL R16, R38.reuse, R27 ;  /* 0x0000001b26107220 */ /* 0x040fe20000400000 */
[----:B------:R-:W-:Y:S01]  /*7ae0*/  LOP3.LUT R27, R53, 0xffff0000, RZ, 0xc0, !PT ;  /* 0xffff0000351b7812 */ /* 0x000fe200078ec0ff */
[C---:B------:R-:W-:Y:S01]  /*7af0*/  FMUL R6, R38.reuse, R17 ;  /* 0x0000001126067220 */ /* 0x040fe20000400000 */
[----:B------:R-:W-:Y:S01]  /*7b00*/  FMUL R17, R38, R28 ;  /* 0x0000001c26117220 */ /* 0x000fe20000400000 */
[----:B------:R-:W-:Y:S01]  /*7b10*/  F2FP.BF16.F32.PACK_AB R28, R2, R0 ;  /* 0x00000000021c723e */ /* 0x000fe200000010ff */
[----:B------:R-:W-:Y:S01]  /*7b20*/  FFMA R3, R41, R26, R3 ;  /* 0x0000001a29037223 */ /* 0x000fe20000000003 */
[----:B------:R-:W-:Y:S01]  /*7b30*/  LOP3.LUT R26, R54, 0xffff0000, RZ, 0xc0, !PT ;  /* 0xffff0000361a7812 */ /* 0x000fe200078ec0ff */
[----:B------:R-:W-:Y:S01]  /*7b40*/  STS.128 [R82+0x2000], R44 ;  /* 0x0020002c52007388 */ /* 0x000fe20000000c00 */
[----:B------:R-:W-:Y:S01]  /*7b50*/  SHF.L.U32 R0, R55, 0x10, RZ ;  /* 0x0000001037007819 */ /* 0x000fe200000006ff */
[----:B------:R-:W-:Y:S01]  /*7b60*/  FFMA R4, R41, R27, R4 ;  /* 0x0000001b29047223 */ /* 0x000fe20000000004 */
[----:B------:R-:W-:Y:S01]  /*7b70*/  LOP3.LUT R2, R55, 0xffff0000, RZ, 0xc0, !PT ;  /* 0xffff000037027812 */ /* 0x000fe200078ec0ff */
[C---:B------:R-:W-:Y:S01]  /*7b80*/  FMUL R7, R38.reuse, R18 ;  /* 0x0000001226077220 */ /* 0x040fe20000400000 */
[C---:B------:R-:W-:Y:S01]  /*7b90*/  FFMA R5, R41.reuse, R25, R5 ;  /* 0x0000001929057223 */ /* 0x040fe20000000005 */
[C---:B------:R-:W-:Y:S01]  /*7ba0*/  FFMA R6, R41.reuse, R26, R6 ;  /* 0x0000001a29067223 */ /* 0x040fe20000000006 */
[----:B------:R-:W-:Y:S01]  /*7bb0*/  FMUL R18, R38, R29 ;  /* 0x0000001d26127220 */ /* 0x000fe20000400000 */
[----:B------:R-:W-:Y:S01]  /*7bc0*/  F2FP.BF16.F32.PACK_AB R29, R4, R3 ;  /* 0x00000003041d723e */ /* 0x000fe200000010ff */
[C---:B------:R-:W-:Y:S01]  /*7bd0*/  FFMA R7, R41.reuse, R0, R7 ;  /* 0x0000000029077223 */ /* 0x040fe20000000007 */
[C---:B------:R-:W-:Y:S01]  /*7be0*/  SHF.L.U32 R0, R60.reuse, 0x10, RZ ;  /* 0x000000103c007819 */ /* 0x040fe200000006ff */
[----:B------:R-:W-:Y:S01]  /*7bf0*/  FFMA R8, R41, R2, R8 ;  /* 0x0000000229087223 */ /* 0x000fe20000000008 */
[----:B------:R-:W-:Y:S01]  /*7c00*/  LOP3.LUT R3, R60, 0xffff0000, RZ, 0xc0, !PT ;  /* 0xffff00003c037812 */ /* 0x000fe200078ec0ff */
[C---:B------:R-:W-:Y:S01]  /*7c10*/  FMUL R9, R38.reuse, R20 ;  /* 0x0000001426097220 */ /* 0x040fe20000400000 */
[----:B------:R-:W-:Y:S01]  /*7c20*/  SHF.L.U32 R2, R61, 0x10, RZ ;  /* 0x000000103d027819 */ /* 0x000fe200000006ff */
[----:B------:R-:W-:Y:S01]  /*7c30*/  FMUL R10, R38, R21 ;  /* 0x00000015260a7220 */ /* 0x000fe20000400000 */
[----:B------:R-:W-:Y:S01]  /*7c40*/  F2FP.BF16.F32.PACK_AB R30, R6, R5 ;  /* 0x00000005061e723e */ /* 0x000fe200000010ff */
[----:B------:R-:W-:Y:S01]  /*7c50*/  FMUL R11, R38, R22 ;  /* 0x00000016260b7220 */ /* 0x000fe20000400000 */
[----:B------:R-:W-:Y:S01]  /*7c60*/  SHF.L.U32 R4, R71, 0x10, RZ ;  /* 0x0000001047047819 */ /* 0x000fe200000006ff */
[----:B------:R-:W-:Y:S01]  /*7c70*/  FFMA R9, R41, R0, R9 ;  /* 0x0000000029097223 */ /* 0x000fe20000000009 */
[----:B------:R-:W-:Y:S01]  /*7c80*/  LOP3.LUT R0, R61, 0xffff0000, RZ, 0xc0, !PT ;  /* 0xffff00003d007812 */ /* 0x000fe200078ec0ff */
[----:B------:R-:W-:Y:S01]  /*7c90*/  FFMA R10, R41, R3, R10 ;  /* 0x00000003290a7223 */ /* 0x000fe2000000000a */
[----:B------:R-:W-:Y:S01]  /*7ca0*/  SHF.L.U32 R3, R63, 0x10, RZ ;  /* 0x000000103f037819 */ /* 0x000fe200000006ff */
[----:B------:R-:W-:Y:S01]  /*7cb0*/  FFMA R11, R41, R2, R11 ;  /* 0x00000002290b7223 */ /* 0x000fe2000000000b */
[----:B------:R-:W-:Y:S01]  /*7cc0*/  SHF.L.U32 R2, R62, 0x10, RZ ;  /* 0x000000103e027819 */ /* 0x000fe200000006ff */
[C---:B------:R-:W-:Y:S01]  /*7cd0*/  FMUL R12, R38.reuse, R23 ;  /* 0x00000017260c7220 */ /* 0x040fe20000400000 */
[----:B------:R-:W-:Y:S01]  /*7ce0*/  LOP3.LUT R5, R71, 0xffff0000, RZ, 0xc0, !PT ;  /* 0xffff000047057812 */ /* 0x000fe200078ec0ff */
[C---:B------:R-:W-:Y:S01]  /*7cf0*/  FMUL R13, R38.reuse, R24 ;  /* 0x00000018260d7220 */ /* 0x040fe20000400000 */
[----:B------:R-:W-:Y:S01]  /*7d00*/  FMUL R20, R38, R31 ;  /* 0x0000001f26147220 */ /* 0x000fe20000400000 */
[----:B------:R-:W-:Y:S01]  /*7d10*/  F2FP.BF16.F32.PACK_AB R31, R8, R7 ;  /* 0x00000007081f723e */ /* 0x000fe200000010ff */
[C---:B------:R-:W-:Y:S01]  /*7d20*/  FFMA R12, R41.reuse, R0, R12 ;  /* 0x00000000290c7223 */ /* 0x040fe2000000000c */
[----:B------:R-:W-:Y:S01]  /*7d30*/  LOP3.LUT R0, R62, 0xffff0000, RZ, 0xc0, !PT ;  /* 0xffff00003e007812 */ /* 0x000fe200078ec0ff */
[----:B------:R-:W-:Y:S01]  /*7d40*/  FFMA R13, R41, R2, R13 ;  /* 0x00000002290d7223 */ /* 0x000fe2000000000d */
[----:B------:R-:W-:Y:S01]  /*7d50*/  LOP3.LUT R2, R63, 0xffff0000, RZ, 0xc0, !PT ;  /* 0xffff00003f027812 */ /* 0x000fe200078ec0ff */
[----:B------:R-:W-:Y:S01]  /*7d60*/  FMUL R21, R38, R32 ;  /* 0x0000002026157220 */ /* 0x000fe20000400000 */
[----:B------:R-:W-:Y:S01]  /*7d70*/  F2FP.BF16.F32.PACK_AB R8, R10, R9 ;  /* 0x000000090a08723e */ /* 0x000fe200000010ff */
[C---:B------:R-:W-:Y:S01]  /*7d80*/  FFMA R14, R41.reuse, R0, R14 ;  /* 0x00000000290e7223 */ /* 0x040fe2000000000e */
[----:B------:R-:W-:Y:S01]  /*7d90*/  SHF.L.U32 R0, R68, 0x10, RZ ;  /* 0x0000001044007819 */ /* 0x000fe200000006ff */
[----:B------:R-:W-:Y:S01]  /*7da0*/  STS.128 [R95+0x2010], R28 ;  /* 0x0020101c5f007388 */ /* 0x000fe20000000c00 */
[----:B------:R-:W-:Y:S01]  /*7db0*/  F2FP.BF16.F32.PACK_AB R9, R12, R11 ;  /* 0x0000000b0c09723e */ /* 0x000fe200000010ff */
[----:B------:R-:W-:Y:S01]  /*7dc0*/  FFMA R15, R41, R3, R15 ;  /* 0x00000003290f7223 */ /* 0x000fe2000000000f */
[----:B------:R-:W-:Y:S01]  /*7dd0*/  SHF.L.U32 R3, R69, 0x10, RZ ;  /* 0x0000001045037819 */ /* 0x000fe200000006ff */
[C---:B------:R-:W-:Y:S01]  /*7de0*/  FFMA R16, R41.reuse, R2, R16 ;  /* 0x0000000229107223 */ /* 0x040fe20000000010 */
[----:B------:R-:W-:Y:S01]  /*7df0*/  LOP3.LUT R2, R68, 0xffff0000, RZ, 0xc0, !PT ;  /* 0xffff000044027812 */ /* 0x000fe200078ec0ff */
[----:B------:R-:W-:Y:S01]  /*7e00*/  FFMA R17, R41, R0, R17 ;  /* 0x0000000029117223 */ /* 0x000fe20000000011 */
[----:B------:R-:W-:Y:S01]  /*7e10*/  LOP3.LUT R0, R69, 0xffff0000, RZ, 0xc0, !PT ;  /* 0xffff000045007812 */ /* 0x000fe200078ec0ff */
[C---:B------:R-:W-:Y:S01]  /*7e20*/  FMUL R22, R38.reuse, R33 ;  /* 0x0000002126167220 */ /* 0x040fe20000400000 */
[----:B------:R-:W-:Y:S01]  /*7e30*/  FMUL R23, R38, R34 ;  /* 0x0000002226177220 */ /* 0x000fe20000400000 */
[C---:B------:R-:W-:Y:S01]  /*7e40*/  FFMA R18, R41.reuse, R2, R18 ;  /* 0x0000000229127223 */ /* 0x040fe20000000012 */
[C---:B------:R-:W-:Y:S01]  /*7e50*/  FFMA R19, R41.reuse, R3, R19 ;  /* 0x0000000329137223 */ /* 0x040fe20000000013 */
[C---:B------:R-:W-:Y:S01]  /*7e60*/  SHF.L.U32 R2, R70.reuse, 0x10, RZ ;  /* 0x0000001046027819 */ /* 0x040fe200000006ff */
[C---:B------:R-:W-:Y:S01]  /*7e70*/  FFMA R20, R41.reuse, R0, R20 ;  /* 0x0000000029147223 */ /* 0x040fe20000000014 */
[----:B------:R-:W-:Y:S01]  /*7e80*/  LOP3.LUT R3, R70, 0xffff0000, RZ, 0xc0, !PT ;  /* 0xffff000046037812 */ /* 0x000fe200078ec0ff */
[----:B------:R-:W-:Y:S01]  /*7e90*/  FMUL R24, R38, R35 ;  /* 0x0000002326187220 */ /* 0x000fe20000400000 */
[----:B------:R-:W-:Y:S01]  /*7ea0*/  F2FP.BF16.F32.PACK_AB R10, R14, R13 ;  /* 0x0000000d0e0a723e */ /* 0x000fe200000010ff */
[C---:B------:R-:W-:Y:S01]  /*7eb0*/  FFMA R21, R41.reuse, R2, R21 ;  /* 0x0000000229157223 */ /* 0x040fe20000000015 */
[----:B------:R-:W-:Y:S01]  /*7ec0*/  F2FP.BF16.F32.PACK_AB R11, R16, R15 ;  /* 0x0000000f100b723e */ /* 0x000fe200000010ff */
[C---:B------:R-:W-:Y:S01]  /*7ed0*/  FFMA R22, R41.reuse, R3, R22 ;  /* 0x0000000329167223 */ /* 0x040fe20000000016 */
[C---:B------:R-:W-:Y:S01]  /*7ee0*/  FFMA R23, R41.reuse, R4, R23 ;  /* 0x0000000429177223 */ /* 0x040fe20000000017 */
[----:B------:R-:W-:Y:S01]  /*7ef0*/  FFMA R24, R41, R5, R24 ;  /* 0x0000000529187223 */ /* 0x000fe20000000018 */
[----:B------:R-:W-:Y:S01]  /*7f00*/  F2FP.BF16.F32.PACK_AB R4, R18, R17 ;  /* 0x000000111204723e */ /* 0x000fe200000010ff */
[----:B------:R-:W-:Y:S01]  /*7f10*/  STS.128 [R94+0x2020], R8 ;  /* 0x002020085e007388 */ /* 0x000fe20000000c00 */
[----:B------:R-:W-:Y:S02]  /*7f20*/  F2FP.BF16.F32.PACK_AB R5, R20, R19 ;  /* 0x000000131405723e */ /* 0x000fe400000010ff */
[----:B------:R-:W-:Y:S02]  /*7f30*/  F2FP.BF16.F32.PACK_AB R6, R22, R21 ;  /* 0x000000151606723e */ /* 0x000fe400000010ff */
[----:B------:R-:W-:Y:S02]  /*7f40*/  F2FP.BF16.F32.PACK_AB R7, R24, R23 ;  /* 0x000000171807723e */ /* 0x000fe400000010ff */
[----:B------:R-:W-:Y:S02]  /*7f50*/  MOV R0, UR50 ;  /* 0x0000003200007c02 */ /* 0x000fe40008000f00 */
[----:B------:R-:W-:Y:S01]  /*7f60*/  @P6 SHF.L.U32 R2, R81, 0x1f, RZ ;  /* 0x0000001f51026819 */ /* 0x000fe200000006ff */
[----:B------:R3:W-:Y:S01]  /*7f70*/  STS.128 [R102+0x2030], R4 ;  /* 0x0020300466007388 */ /* 0x0007e20000000c00 */
[----:B------:R-:W-:Y:S04]  /*7f80*/  @P6 LEA R0, R0, UR49, 0x3 ;  /* 0x0000003100006c11 */ /* 0x000fe8000f8e18ff */
[----:B------:R-:W-:Y:S01]  /*7f90*/  @P6 IADD3 R0, PT, PT, R0, 0xe0, RZ ;  /* 0x000000e000006810 */ /* 0x000fe20007ffe0ff */
[----:B------:R-:W-:Y:S01]  /*7fa0*/  @!PT LDS RZ, [RZ] ;  /* 0x00000000fffff984 */ /* 0x000fe20000000800 */
[----:B------:R-:W-:Y:S01]  /*7fb0*/  @!PT LDS RZ, [RZ] ;  /* 0x00000000fffff984 */ /* 0x000fe20000000800 */
[----:B------:R-:W-:Y:S01]  /*7fc0*/  @!PT LDS RZ, [RZ] ;  /* 0x00000000fffff984 */ /* 0x000fe20000000800 */
[----:B------:R-:W-:Y:S01]  /*7fd0*/  @!PT LDS RZ, [RZ] ;  /* 0x00000000fffff984 */ /* 0x000fe20000000800 */
[----:B------:R4:W-:Y:S06]  /*7fe0*/  MEMBAR.ALL.CTA ;  /* 0x0000000000007992 */ /* 0x0009ec0000008000 */
[----:B----4-:R-:W4:Y:S01]  /*7ff0*/  FENCE.VIEW.ASYNC.S ;  /* 0x00000000000073c6 */ /* 0x010f220000000000 */
[----:B-1----:R-:W-:Y:S02]  /*8000*/  @P6 PRMT R0, R103, 0x654, R0 ;  /* 0x0000065467006816 */ /* 0x002fe40000000000 */
[----:B---3--:R-:W-:Y:S01]  /*8010*/  LEA R6, R57, UR49, 0x3 ;  /* 0x0000003139067c11 */ /* 0x008fe2000f8e18ff */
[----:B----4-:R-:W-:Y:S06]  /*8020*/  BAR.SYNC.DEFER_BLOCKING 0x1, 0x80 ;  /* 0x0042000000007b1d */ /* 0x010fec0000010000 */
[----:B------:R-:W-:Y:S05]  /*8030*/  @P0 BRA `(.L_x_109) ;  /* 0x0000000000300947 */ /* 0x000fea0003800000 */
[----:B------:R-:W1:Y:S01]  /*8040*/  LDCU.64 UR6, c[0x0][0x348] ;  /* 0x00006900ff0677ac */ /* 0x000e620008000a00 */
[----:B------:R-:W-:Y:S02]  /*8050*/  R2UR UR10, R99 ;  /* 0x00000000630a72ca */ /* 0x000fe400000e0000 */
[----:B------:R-:W-:Y:S01]  /*8060*/  R2UR UR11, R98 ;  /* 0x00000000620b72ca */ /* 0x000fe200000e0000 */
[----:B------:R-:W-:Y:S01]  /*8070*/  UIADD3 UR9, UPT, UPT, UR41, 0x20, URZ ;  /* 0x0000002029097890 */ /* 0x000fe2000fffe0ff */
[----:B------:R-:W-:Y:S01]  /*8080*/  R2UR UR12, R96 ;  /* 0x00000000600c72ca */ /* 0x000fe200000e0000 */
[----:B------:R-:W-:Y:S01]  /*8090*/  UIADD3 UR8, UPT, UPT, UR49, 0x2200, URZ ;  /* 0x0000220031087890 */ /* 0x000fe2000fffe0ff */
[----:B------:R-:W-:Y:S01]  /*80a0*/  R2UR UR13, R97 ;  /* 0x00000000610d72ca */ /* 0x000fe200000e0000 */
[----:B-1----:R-:W-:Y:S04]  /*80b0*/  UIADD3 UR4, UP0, UPT, UR6, 0x780, URZ ;  /* 0x0000078006047890 */ /* 0x002fe8000ff1e0ff */
[----:B------:R-:W-:Y:S09]  /*80c0*/  UIADD3.X UR5, UPT, UPT, URZ, UR7, URZ, UP0, !UPT ;  /* 0x00000007ff057290 */ /* 0x000ff200087fe4ff */
[----:B------:R1:W-:Y:S01]  /*80d0*/  UTMASTG.5D.IM2COL [UR8], [UR4] ;  /* 0x00000008040073b5 */ /* 0x0003e20008060000 */
[----:B------:R0:W-:Y:S01]  /*80e0*/  UTMACMDFLUSH ;  /* 0x00000000000079b7 */ /* 0x0001e20000000000 */
[----:B-1----:R-:W-:Y:S04]  /*80f0*/  DEPBAR.LE SB0, 0x1 ;  /* 0x000080400000791a */ /* 0x002fe80000000000 */
.L_x_109:
[----:B------:R-:W-:Y:S05]  /*8100*/  BSYNC.RECONVERGENT B0 ;  /* 0x0000000000007941 */ /* 0x000fea0003800200 */
.L_x_108:
[----:B------:R-:W-:Y:S01]  /*8110*/  BAR.SYNC.DEFER_BLOCKING 0x1, 0x80 ;  /* 0x0042000000007b1d */ /* 0x000fe20000010000 */
[----:B------:R-:W-:Y:S04]  /*8120*/  UIADD3 UR4, UPT, UPT, UR50, 0x1, URZ ;  /* 0x0000000132047890 */ /* 0x000fe8000fffe0ff */
[----:B------:R-:W-:Y:S04]  /*8130*/  UISETP.NE.AND UP0, UPT, UR4, 0x4, UPT ;  /* 0x000000040400788c */ /* 0x000fe8000bf05270 */
[----:B------:R-:W-:Y:S01]  /*8140*/  USEL UR40, UR4, URZ, UP0 ;  /* 0x000000ff04287287 */ /* 0x000fe20008000000 */
[----:B------:R1:W-:Y:S01]  /*8150*/  @P6 SYNCS.ARRIVE.TRANS64.RED.A1T0 RZ, [R0+URZ], RZ ;  /* 0x000000ff00ff69a7 */ /* 0x0003e200081004ff */
[----:B------:R-:W-:Y:S01]  /*8160*/  BSSY B1, `(.L_x_110) ;  /* 0x0000017000017945 */ /* 0x000fe20003800000 */
[----:B------:R-:W3:Y:S02]  /*8170*/  @P6 SYNCS.PHASECHK.TRANS64.TRYWAIT P0, [R6+URZ+0xc0], R2 ;  /* 0x0000c002060065a7 */ /* 0x000ee400080011ff */
[----:B---3--:R-:W-:Y:S01]  /*8180*/  @P6 SEL R58, RZ, 0x1, !P0 ;  /* 0x00000001ff3a6807 */ /* 0x008fe20004000000 */
[----:B-1----:R-:W-:Y:S06]  /*8190*/  @!P6 BRA `(.L_x_111) ;  /* 0x00000000004ce947 */ /* 0x002fec0003800000 */
        /* <DEDUP_REMOVED lines=9> */
[----:B------:R-:W-:Y:S04]  /*8230*/  SHF.L.U32 R5, R81, 0x1f, RZ ;  /* 0x0000001f51057819 */ /* 0x000fe800000006ff */
[----:B------:R-:W1:Y:S02]  /*8240*/  SYNCS.PHASECHK.TRANS64.TRYWAIT P0, [R6+URZ+0xc0], R5 ;  /* 0x0000c005060075a7 */ /* 0x000e6400080011ff */
[----:B-1----:R-:W-:Y:S05]  /*8250*/  @!P0 BRA `(.L_x_114) ;  /* 0x0000002400e08947 */ /* 0x002fea0003800000 */
.L_x_113:
[----:B------:R-:W-:Y:S05]  /*8260*/  BSYNC B0 ;  /* 0x0000000000007941 */ /* 0x000fea0003800000 */
.L_x_112:
[----:B------:R-:W-:Y:S02]  /*8270*/  ISETP.NE.AND P0, PT, R59, RZ, PT ;  /* 0x000000ff3b00720c */ /* 0x000fe40003f05270 */
[----:B------:R-:W-:Y:S11]  /*8280*/  IADD3 R57, PT, PT, R57, 0x1, RZ ;  /* 0x0000000139397810 */ /* 0x000ff60007ffe0ff */
[----:B------:R3:W4:Y:S04]  /*8290*/  @P0 LDS.128 R48, [R4] ;  /* 0x0000000004300984 */ /* 0x0007280000000c00 */
[----:B------:R3:W1:Y:S04]  /*82a0*/  @P0 LDS.128 R52, [R3+0x10] ;  /* 0x0000100003340984 */ /* 0x0006680000000c00 */
[----:B------:R3:W1:Y:S04]  /*82b0*/  @P0 LDS.128 R60, [R2+0x20] ;  /* 0x00002000023c0984 */ /* 0x0006680000000c00 */
[----:B------:R3:W1:Y:S02]  /*82c0*/  @P0 LDS.128 R68, [R0+0x30] ;  /* 0x0000300000440984 */ /* 0x0006640000000c00 */
.L_x_111:
[----:B------:R-:W-:Y:S05]  /*82d0*/  BSYNC B1 ;  /* 0x0000000000017941 */ /* 0x000fea0003800000 */
.L_x_110:
[----:B---3--:R-:W-:Y:S05]  /*82e0*/  VIADD R0, R39, 0x40 ;  /* 0x0000004027007836 */ /* 0x008fea0000000000 */
[----:B------:R-:W-:Y:S04]  /*82f0*/  SHF.R.U32.HI R0, RZ, 0x15, R0 ;  /* 0x00000015ff007819 */ /* 0x000fe80000011600 */
[----:B------:R-:W-:Y:S11]  /*8300*/  LOP3.LUT P0, RZ, R0, 0x3, R86, 0x48, !PT ;  /* 0x0000000300ff7812 */ /* 0x000ff60007804856 */
[----:B------:R-:W-:Y:S02]  /*8310*/  @!UPT UIADD3 URZ, UPT, UPT, URZ, URZ, URZ ;  /* 0x000000fffffff290 */ /* 0x000fe4000fffe0ff */
[----:B------:R-:W-:Y:S05]  /*8320*/  @!P0 BRA `(.L_x_115) ;  /* 0x0000000000408947 */ /* 0x000fea0003800000 */
[----:B------:R-:W1:Y:S01]  /*8330*/  LDCU.64 UR8, c[0x4][0x70] ;  /* 0x01000e00ff0877ac */ /* 0x000e620008000a00 */
[----:B------:R-:W-:Y:S01]  /*8340*/  MOV R3, 0x0 ;  /* 0x0000000000037802 */ /* 0x000fe20000000f00 */
[----:B------:R-:W-:Y:S02]  /*8350*/  HFMA2 R12, -RZ, RZ, 0, 5.9604644775390625e-08 ;  /* 0x00000001ff0c7431 */ /* 0x000fe400000001ff */
[----:B------:R-:W-:Y:S02]  /*8360*/  IMAD.MOV.U32 R8, RZ, RZ, 0x192 ;  /* 0x00000192ff087424 */ /* 0x000fe400078e00ff */
[----:B------:R-:W-:Y:S01]  /*8370*/  IMAD.MOV.U32 R13, RZ, RZ, RZ ;  /* 0x000000ffff0d7224 */ /* 0x000fe200078e00ff */
[----:B------:R-:W3:Y:S01]  /*8380*/  LDCU.64 UR6, c[0x4][0x78] ;  /* 0x01000f00ff0677ac */ /* 0x000ee20008000a00 */
[----:B------:R-:W2:Y:S01]  /*8390*/  LDC.64 R2, c[0x4][R3] ;  /* 0x0100000003027b82 */ /* 0x000ea20000000a00 */
[----:B------:R-:W5:Y:S01]  /*83a0*/  LDCU.64 UR4, c[0x4][0x10] ;  /* 0x01000200ff0477ac */ /* 0x000f620008000a00 */
[----:B-1----:R-:W-:Y:S01]  /*83b0*/  MOV R5, UR9 ;  /* 0x0000000900057c02 */ /* 0x002fe20008000f00 */
[----:B------:R-:W-:Y:S01]  /*83c0*/  IMAD.U32 R4, RZ, RZ, UR8 ;  /* 0x00000008ff047e24 */ /* 0x000fe2000f8e00ff */
[----:B---3--:R-:W-:Y:S01]  /*83d0*/  MOV R7, UR7 ;  /* 0x0000000700077c02 */ /* 0x008fe20008000f00 */
[----:B------:R-:W-:Y:S01]  /*83e0*/  IMAD.U32 R6, RZ, RZ, UR6 ;  /* 0x00000006ff067e24 */ /* 0x000fe2000f8e00ff */
[----:B-----5:R-:W-:Y:S01]  /*83f0*/  MOV R11, UR5 ;  /* 0x00000005000b7c02 */ /* 0x020fe20008000f00 */
[----:B------:R-:W-:Y:S02]  /*8400*/  IMAD.U32 R10, RZ, RZ, UR4 ;  /* 0x00000004ff0a7e24 */ /* 0x000fe4000f8e00ff */
[----:B------:R-:W-:Y:S07]  /*8410*/  LEPC R20, `(.L_x_115) ;  /* 0x000000001014794e */ /* 0x000fee0000000000 */
[----:B--2-4-:R-:W-:Y:S05]  /*8420*/  CALL.ABS.NOINC R2 ;  /* 0x0000000002007343 */ /* 0x014fea0003c00000 */
.L_x_115:
[C---:B----4-:R-:W-:Y:S01]  /*8430*/  SHF.L.U32 R40, R48.reuse, 0x10, RZ ;  /* 0x0000001030287819 */ /* 0x050fe200000006ff */
[----:B------:R-:W-:Y:S05]  /*8440*/  WARPSYNC.ALL ;  /* 0x0000000000007948 */ /* 0x000fea0003800000 */
[----:B------:R-:W-:Y:S01]  /*8450*/  R2UR UR4, R39 ;  /* 0x00000000270472ca */ /* 0x000fe200000e0000 */
[----:B------:R-:W-:Y:S01]  /*8460*/  BSSY.RECONVERGENT B0, `(.L_x_116) ;  /* 0x0000091000007945 */ /* 0x000fe20003800200 */
[----:B------:R-:W-:Y:S02]  /*8470*/  LOP3.LUT R42, R48, 0xffff0000, RZ, 0xc0, !PT ;  /* 0xffff0000302a7812 */ /* 0x000fe400078ec0ff */
[----:B------:R-:W-:Y:S02]  /*8480*/  SHF.L.U32 R43, R49, 0x10, RZ ;  /* 0x00000010312b7819 */ /* 0x000fe400000006ff */
[----:B------:R-:W-:Y:S02]  /*8490*/  ISETP.NE.AND P6, PT, R101, RZ, PT ;  /* 0x000000ff6500720c */ /* 0x000fe40003fc5270 */
[----:B------:R-:W-:Y:S05]  /*84a0*/  ISETP.NE.AND P0, PT, R84, RZ, PT ;  /* 0x000000ff5400720c */ /* 0x000fea0003f05270 */
[----:B-1----:R-:W1:Y:S02]  /*84b0*/  LDTM.x32 R4, tmem[UR4+0x40] ;  /* 0x00004004000479ee */ /* 0x002e6400082c0000 */
[C---:B-1----:R-:W-:Y:S01]  /*84c0*/  FMUL R0, R38.reuse, R4 ;  /* 0x0000000426007220 */ /* 0x042fe20000400000 */
[C---:B------:R-:W-:Y:S01]  /*84d0*/  FMUL R4, R38.reuse, R8 ;  /* 0x0000000826047220 */ /* 0x040fe20000400000 */
        /* <DEDUP_REMOVED lines=14> */
[----:B------:R-:W-:Y:S01]  /*85c0*/  FFMA R0, R41, R40, R0 ;  /* 0x0000002829007223 */ /* 0x000fe20000000000 */
[----:B------:R-:W-:Y:S01]  /*85d0*/  SHF.L.U32 R40, R51, 0x10, RZ ;  /* 0x0000001033287819 */ /* 0x000fe200000006ff */
[C---:B------:R-:W-:Y:S01]  /*85e0*/  FMUL R18, R38.reuse, R22 ;  /* 0x0000001626127220 */ /* 0x040fe20000400000 */
[C---:B------:R-:W-:Y:S01]  /*85f0*/  FMUL R21, R38.reuse, R25 ;  /* 0x0000001926157220 */ /* 0x040fe20000400000 */
[C---:B------:R-:W-:Y:S01]  /*8600*/  FMUL R28, R38.reuse, R32 ;  /* 0x00000020261c7220 */ /* 0x040fe20000400000 */
[----:B------:R-:W-:Y:S01]  /*8610*/  LOP3.LUT R32, R49, 0xffff0000, RZ, 0xc0, !PT ;  /* 0xffff000031207812 */ /* 0x000fe200078ec0ff */
[----:B------:R-:W-:Y:S01]  /*8620*/  FFMA R2, R41, R42, R2 ;  /* 0x0000002a29027223 */ /* 0x000fe20000000002 */
[----:B------:R-:W-:Y:S01]  /*8630*/  LOP3.LUT R42, R51, 0xffff0000, RZ, 0xc0, !PT ;  /* 0xffff0000332a7812 */ /* 0x000fe200078ec0ff */
[C---:B------:R-:W-:Y:S01]  /*8640*/  FMUL R22, R38.reuse, R26 ;  /* 0x0000001a26167220 */ /* 0x040fe20000400000 */
[C---:B------:R-:W-:Y:S01]  /*8650*/  FMUL R25, R38.reuse, R29 ;  /* 0x0000001d26197220 */ /* 0x040fe20000400000 */
[----:B------:R-:W-:Y:S01]  /*8660*/  FMUL R7, R38, R7 ;  /* 0x0000000726077220 */ /* 0x000fe20000400000 */
[----:B------:R-:W-:Y:S01]  /*8670*/  F2FP.BF16.F32.PACK_AB R44, R2, R0 ;  /* 0x00000000022c723e */ /* 0x000fe200000010ff */
[----:B------:R-:W-:Y:S01]  /*8680*/  FMUL R26, R38, R30 ;  /* 0x0000001e261a7220 */ /* 0x000fe20000400000 */
[----:B------:R-:W-:Y:S01]  /*8690*/  SHF.L.U32 R0, R52, 0x10, RZ ;  /* 0x0000001034007819 */ /* 0x000fe200000006ff */
[----:B------:R-:W-:Y:S01]  /*86a0*/  FMUL R29, R38, R33 ;  /* 0x00000021261d7220 */ /* 0x000fe20000400000 */
[----:B------:R-:W-:Y:S01]  /*86b0*/  SHF.L.U32 R33, R50, 0x10, RZ ;  /* 0x0000001032217819 */ /* 0x000fe200000006ff */
[----:B------:R-:W-:Y:S01]  /*86c0*/  FMUL R30, R38, R34 ;  /* 0x00000022261e7220 */ /* 0x000fe20000400000 */
[----:B------:R-:W-:Y:S01]  /*86d0*/  LOP3.LUT R34, R50, 0xffff0000, RZ, 0xc0, !PT ;  /* 0xffff000032227812 */ /* 0x000fe200078ec0ff */
[C---:B------:R-:W-:Y:S01]  /*86e0*/  FFMA R3, R41.reuse, R43, R3 ;  /* 0x0000002b29037223 */ /* 0x040fe20000000003 */
[----:B------:R-:W-:Y:S01]  /*86f0*/  LOP3.LUT R2, R52, 0xffff0000, RZ, 0xc0, !PT ;  /* 0xffff000034027812 */ /* 0x000fe200078ec0ff */
[C---:B------:R-:W-:Y:S01]  /*8700*/  FFMA R7, R41.reuse, R32, R7 ;  /* 0x0000002029077223 */ /* 0x040fe20000000007 */
[C---:B------:R-:W-:Y:S01]  /*8710*/  FMUL R11, R38.reuse, R11 ;  /* 0x0000000b260b7220 */ /* 0x040fe20000400000 */
[C---:B------:R-:W-:Y:S01]  /*8720*/  FFMA R4, R41.reuse, R33, R4 ;  /* 0x0000002129047223 */ /* 0x040fe20000000004 */
[C---:B------:R-:W-:Y:S01]  /*8730*/  FFMA R5, R41.reuse, R34, R5 ;  /* 0x0000002229057223 */ /* 0x040fe20000000005 */
[----:B------:R-:W-:Y:S01]  /*8740*/  FFMA R6, R41, R40, R6 ;  /* 0x0000002829067223 */ /* 0x000fe20000000006 */
[----:B------:R-:W-:Y:S01]  /*8750*/  F2FP.BF16.F32.PACK_AB R45, R7, R3 ;  /* 0x00000003072d723e */ /* 0x000fe200000010ff */
[----:B------:R-:W-:Y:S01]  /*8760*/  FFMA R11, R41, R42, R11 ;  /* 0x0000002a290b7223 */ /* 0x000fe2000000000b */
[----:B------:R-:W-:Y:S01]  /*8770*/  SHF.L.U32 R3, R53, 0x10, RZ ;  /* 0x0000001035037819 */ /* 0x000fe200000006ff */
[----:B------:R-:W-:Y:S01]  /*8780*/  FFMA R8, R41, R0, R8 ;  /* 0x0000000029087223 */ /* 0x000fe20000000008 */
[----:B------:R-:W-:Y:S01]  /*8790*/  LOP3.LUT R0, R53, 0xffff0000, RZ, 0xc0, !PT ;  /* 0xffff000035007812 */ /* 0x000fe200078ec0ff */
[----:B------:R-:W-:Y:S01]  /*87a0*/  FMUL R15, R38, R15 ;  /* 0x0000000f260f7220 */ /* 0x000fe20000400000 */
[----:B------:R-:W-:Y:S01]  /*87b0*/  F2FP.BF16.F32.PACK_AB R46, R5, R4 ;  /* 0x00000004052e723e */ /* 0x000fe200000010ff */
[C---:B------:R-:W-:Y:S01]  /*87c0*/  FFMA R9, R41.reuse, R2, R9 ;  /* 0x0000000229097223 */ /* 0x040fe20000000009 */
[C---:B------:R-:W-:Y:S01]  /*87d0*/  SHF.L.U32 R2, R54.reuse, 0x10, RZ ;  /* 0x0000001036027819 */ /* 0x040fe200000006ff */
[----:B------:R-:W-:Y:S01]  /*87e0*/  FFMA R10, R41, R3, R10 ;  /* 0x00000003290a7223 */ /* 0x000fe2000000000a */
[----:B------:R-:W-:Y:S01]  /*87f0*/  SHF.L.U32 R3, R55, 0x10, RZ ;  /* 0x0000001037037819 */ /* 0x000fe200000006ff */
[C---:B------:R-:W-:Y:S01]  /*8800*/  FFMA R15, R41.reuse, R0, R15 ;  /* 0x00000000290f7223 */ /* 0x040fe2000000000f */
[----:B------:R-:W-:Y:S01]  /*8810*/  LOP3.LUT R0, R54, 0xffff0000, RZ, 0xc0, !PT ;  /* 0xffff000036007812 */ /* 0x000fe200078ec0ff */
[----:B------:R-:W-:Y:S01]  /*8820*/  FFMA R12, R41, R2, R12 ;  /* 0x00000002290c7223 */ /* 0x000fe2000000000c */
[----:B------:R-:W-:Y:S01]  /*8830*/  SHF.L.U32 R2, R60, 0x10, RZ ;  /* 0x000000103c027819 */ /* 0x000fe200000006ff */
[----:B------:R-:W-:Y:S01]  /*8840*/  FMUL R19, R38, R19 ;  /* 0x0000001326137220 */ /* 0x000fe20000400000 */
[----:B------:R-:W-:Y:S01]  /*8850*/  F2FP.BF16.F32.PACK_AB R47, R11, R6 ;  /* 0x000000060b2f723e */ /* 0x000fe200000010ff */
[----:B------:R-:W-:Y:S01]  /*8860*/  FFMA R13, R41, R0, R13 ;  /* 0x00000000290d7223 */ /* 0x000fe2000000000d */
[----:B------:R-:W-:Y:S01]  /*8870*/  LOP3.LUT R0, R55, 0xffff0000, RZ, 0xc0, !PT ;  /* 0xffff000037007812 */ /* 0x000fe200078ec0ff */
[----:B------:R-:W-:Y:S01]  /*8880*/  FFMA R14, R41, R3, R14 ;  /* 0x00000003290e7223 */ /* 0x000fe2000000000e */
[----:B------:R-:W-:Y:S01]  /*8890*/  LOP3.LUT R3, R60, 0xffff0000, RZ, 0xc0, !PT ;  /* 0xffff00003c037812 */ /* 0x000fe200078ec0ff */
[----:B------:R-:W-:Y:S01]  /*88a0*/  FMUL R23, R38, R23 ;  /* 0x0000001726177220 */ /* 0x000fe20000400000 */
[----:B------:R-:W-:Y:S01]  /*88b0*/  F2FP.BF16.F32.PACK_AB R8, R9, R8 ;  /* 0x000000080908723e */ /* 0x000fe200000010ff */
[----:B------:R-:W-:Y:S01]  /*88c0*/  FFMA R19, R41, R0, R19 ;  /* 0x0000000029137223 */ /* 0x000fe20000000013 */
[----:B------:R-:W-:Y:S01]  /*88d0*/  SHF.L.U32 R0, R61, 0x10, RZ ;  /* 0x000000103d007819 */ /* 0x000fe200000006ff */
[----:B------:R-:W-:Y:S01]  /*88e0*/  FFMA R16, R41, R2, R16 ;  /* 0x0000000229107223 */ /* 0x000fe20000000010 */
[----:B------:R-:W-:Y:S01]  /*88f0*/  LOP3.LUT R2, R61, 0xffff0000, RZ, 0xc0, !PT ;  /* 0xffff00003d027812 */ /* 0x000fe200078ec0ff */
[----:B------:R-:W-:Y:S01]  /*8900*/  FFMA R17, R41, R3, R17 ;  /* 0x0000000329117223 */ /* 0x000fe20000000011 */
[----:B------:R-:W-:Y:S01]  /*8910*/  SHF.L.U32 R3, R63, 0x10, RZ ;  /* 0x000000103f037819 */ /* 0x000fe200000006ff */
[C---:B------:R-:W-:Y:S01]  /*8920*/  FFMA R18, R41.reuse, R0, R18 ;  /* 0x0000000029127223 */ /* 0x040fe20000000012 */
[C---:B------:R-:W-:Y:S01]  /*8930*/  SHF.L.U32 R0, R62.reuse, 0x10, RZ ;  /* 0x000000103e007819 */ /* 0x040fe200000006ff */
[----:B------:R-:W-:Y:S01]  /*8940*/  FFMA R23, R41, R2, R23 ;  /* 0x0000000229177223 */ /* 0x000fe20000000017 */
[----:B------:R-:W-:Y:S01]  /*8950*/  LOP3.LUT R2, R62, 0xffff0000, RZ, 0xc0, !PT ;  /* 0xffff00003e027812 */ /* 0x000fe200078ec0ff */
[----:B------:R-:W-:Y:S01]  /*8960*/  FMUL R27, R38, R27 ;  /* 0x0000001b261b7220 */ /* 0x000fe20000400000 */
[----:B------:R-:W-:Y:S01]  /*8970*/  F2FP.BF16.F32.PACK_AB R9, R15, R10 ;  /* 0x0000000a0f09723e */ /* 0x000fe200000010ff */
[----:B------:R-:W-:Y:S01]  /*8980*/  FFMA R20, R41, R0, R20 ;  /* 0x0000000029147223 */ /* 0x000fe20000000014 */
[----:B------:R-:W-:Y:S01]  /*8990*/  LOP3.LUT R0, R63, 0xffff0000, RZ, 0xc0, !PT ;  /* 0xffff00003f007812 */ /* 0x000fe200078ec0ff */
[C---:B------:R-:W-:Y:S01]  /*89a0*/  FFMA R21, R41.reuse, R2, R21 ;  /* 0x0000000229157223 */ /* 0x040fe20000000015 */
[C---:B------:R-:W-:Y:S01]  /*89b0*/  SHF.L.U32 R2, R68.reuse, 0x10, RZ ;  /* 0x0000001044027819 */ /* 0x040fe200000006ff */
[----:B------:R-:W-:Y:S01]  /*89c0*/  FFMA R22, R41, R3, R22 ;  /* 0x0000000329167223 */ /* 0x000fe20000000016 */
[----:B------:R-:W-:Y:S01]  /*89d0*/  SHF.L.U32 R3, R69, 0x10, RZ ;  /* 0x0000001045037819 */ /* 0x000fe200000006ff */
[----:B------:R1:W-:Y:S01]  /*89e0*/  STS.128 [R82+0x4000], R44 ;  /* 0x0040002c52007388 */ /* 0x0003e20000000c00 */
[----:B------:R-:W-:Y:S01]  /*89f0*/  F2FP.BF16.F32.PACK_AB R10, R13, R12 ;  /* 0x0000000c0d0a723e */ /* 0x000fe200000010ff */
[C---:B------:R-:W-:Y:S01]  /*8a00*/  FFMA R27, R41.reuse, R0, R27 ;  /* 0x00000000291b7223 */ /* 0x040fe2000000001b */
[----:B------:R-:W-:Y:S01]  /*8a10*/  LOP3.LUT R0, R68, 0xffff0000, RZ, 0xc0, !PT ;  /* 0xffff000044007812 */ /* 0x000fe200078ec0ff */
[----:B------:R-:W-:Y:S01]  /*8a20*/  FFMA R24, R41, R2, R24 ;  /* 0x0000000229187223 */ /* 0x000fe20000000018 */
[----:B------:R-:W-:Y:S01]  /*8a30*/  F2FP.BF16.F32.PACK_AB R11, R19, R14 ;  /* 0x0000000e130b723e */ /* 0x000fe200000010ff */
[----:B------:R-:W-:Y:S01]  /*8a40*/  FMUL R31, R38, R31 ;  /* 0x0000001f261f7220 */ /* 0x000fe20000400000 */
[C---:B------:R-:W-:Y:S01]  /*8a50*/  SHF.L.U32 R2, R70.reuse, 0x10, RZ ;  /* 0x0000001046027819 */ /* 0x040fe200000006ff */
[----:B------:R-:W-:Y:S01]  /*8a60*/  FFMA R25, R41, R0, R25 ;  /* 0x0000000029197223 */ /* 0x000fe20000000019 */
[----:B------:R-:W-:Y:S01]  /*8a70*/  LOP3.LUT R0, R69, 0xffff0000, RZ, 0xc0, !PT ;  /* 0xffff000045007812 */ /* 0x000fe200078ec0ff */
[----:B------:R1:W-:Y:S01]  /*8a80*/  STS.128 [R95+0x4010], R8 ;  /* 0x004010085f007388 */ /* 0x0003e20000000c00 */
[----:B------:R-:W-:Y:S01]  /*8a90*/  SHF.L.U32 R4, R71, 0x10, RZ ;  /* 0x0000001047047819 */ /* 0x000fe200000006ff */
[C---:B------:R-:W-:Y:S01]  /*8aa0*/  FFMA R26, R41.reuse, R3, R26 ;  /* 0x00000003291a7223 */ /* 0x040fe2000000001a */
[----:B------:R-:W-:Y:S01]  /*8ab0*/  LOP3.LUT R3, R70, 0xffff0000, RZ, 0xc0, !PT ;  /* 0xffff000046037812 */ /* 0x000fe200078ec0ff */
[----:B------:R-:W-:Y:S01]  /*8ac0*/  FFMA R31, R41, R0, R31 ;  /* 0x00000000291f7223 */ /* 0x000fe2000000001f */
[----:B------:R-:W-:Y:S01]  /*8ad0*/  F2FP.BF16.F32.PACK_AB R16, R17, R16 ;  /* 0x000000101110723e */ /* 0x000fe200000010ff */
[----:B------:R-:W-:Y:S01]  /*8ae0*/  FMUL R35, R38, R35 ;  /* 0x0000002326237220 */ /* 0x000fe20000400000 */
[----:B------:R-:W-:Y:S01]  /*8af0*/  LOP3.LUT R5, R71, 0xffff0000, RZ, 0xc0, !PT ;  /* 0xffff000047057812 */ /* 0x000fe200078ec0ff */
[----:B------:R-:W-:Y:S01]  /*8b00*/  FFMA R28, R41, R2, R28 ;  /* 0x00000002291c7223 */ /* 0x000fe2000000001c */
[----:B------:R-:W-:Y:S01]  /*8b10*/  F2FP.BF16.F32.PACK_AB R17, R23, R18 ;  /* 0x000000121711723e */ /* 0x000fe200000010ff */
[----:B------:R-:W-:Y:S01]  /*8b20*/  FFMA R29, R41, R3, R29 ;  /* 0x00000003291d7223 */ /* 0x000fe2000000001d */
[----:B------:R-:W-:Y:S01]  /*8b30*/  F2FP.BF16.F32.PACK_AB R18, R21, R20 ;  /* 0x000000141512723e */ /* 0x000fe200000010ff */
[----:B------:R-:W-:Y:S01]  /*8b40*/  FFMA R30, R41, R4, R30 ;  /* 0x00000004291e7223 */ /* 0x000fe2000000001e */
[----:B------:R-:W-:Y:S01]  /*8b50*/  F2FP.BF16.F32.PACK_AB R19, R27, R22 ;  /* 0x000000161b13723e */ /* 0x000fe200000010ff */
[----:B------:R-:W-:Y:S01]  /*8b60*/  FFMA R35, R41, R5, R35 ;  /* 0x0000000529237223 */ /* 0x000fe20000000023 */
[----:B------:R-:W-:Y:S02]  /*8b70*/  F2FP.BF16.F32.PACK_AB R24, R25, R24 ;  /* 0x000000181918723e */ /* 0x000fe400000010ff */
[----:B------:R-:W-:Y:S01]  /*8b80*/  F2FP.BF16.F32.PACK_AB R25, R31, R26 ;  /* 0x0000001a1f19723e */ /* 0x000fe200000010ff */
[----:B------:R1:W-:Y:S01]  /*8b90*/  STS.128 [R94+0x4020], R16 ;  /* 0x004020105e007388 */ /* 0x0003e20000000c00 */
[----:B------:R-:W-:Y:S02]  /*8ba0*/  F2FP.BF16.F32.PACK_AB R26, R29, R28 ;  /* 0x0000001c1d1a723e */ /* 0x000fe400000010ff */
[----:B------:R-:W-:Y:S02]  /*8bb0*/  F2FP.BF16.F32.PACK_AB R27, R35, R30 ;  /* 0x0000001e231b723e */ /* 0x000fe400000010ff */
[----:B------:R-:W-:Y:S02]  /*8bc0*/  MOV R0, UR40 ;  /* 0x0000002800007c02 */ /* 0x000fe40008000f00 */
[----:B------:R-:W-:Y:S01]  /*8bd0*/  LEA R2, R57, UR49, 0x3 ;  /* 0x0000003139027c11 */ /* 0x000fe2000f8e18ff */
[----:B------:R1:W-:Y:S01]  /*8be0*/  STS.128 [R102+0x4030], R24 ;  /* 0x0040301866007388 */ /* 0x0003e20000000c00 */
[----:B------:R-:W-:Y:S02]  /*8bf0*/  @P6 LEA R0, R0, UR49, 0x3 ;  /* 0x0000003100006c11 */ /* 0x000fe4000f8e18ff */
[----:B------:R-:W-:Y:S02]  /*8c00*/  @P6 SHF.L.U32 R3, R81, 0x1f, RZ ;  /* 0x0000001f51036819 */ /* 0x000fe400000006ff */
[----:B------:R-:W-:Y:S01]  /*8c10*/  @P6 IADD3 R0, PT, PT, R0, 0xe0, RZ ;  /* 0x000000e000006810 */ /* 0x000fe20007ffe0ff */
[----:B------:R-:W-:Y:S01]  /*8c20*/  @!PT LDS RZ, [RZ] ;  /* 0x00000000fffff984 */ /* 0x000fe20000000800 */
[----:B------:R-:W-:Y:S01]  /*8c30*/  @!PT LDS RZ, [RZ] ;  /* 0x00000000fffff984 */ /* 0x000fe20000000800 */
[----:B------:R-:W-:Y:S01]  /*8c40*/  @!PT LDS RZ, [RZ] ;  /* 0x00000000fffff984 */ /* 0x000fe20000000800 */
[----:B------:R-:W-:Y:S01]  /*8c50*/  @!PT LDS RZ, [RZ] ;  /* 0x00000000fffff984 */ /* 0x000fe20000000800 */
[----:B------:R3:W-:Y:S06]  /*8c60*/  MEMBAR.ALL.CTA ;  /* 0x0000000000007992 */ /* 0x0007ec0000008000 */
[----:B---3--:R-:W3:Y:S01]  /*8c70*/  FENCE.VIEW.ASYNC.S ;  /* 0x00000000000073c6 */ /* 0x008ee20000000000 */
[----:B------:R-:W-:Y:S01]  /*8c80*/  @P6 PRMT R0, R103, 0x654, R0 ;  /* 0x0000065467006816 */ /* 0x000fe20000000000 */
[----:B---3--:R-:W-:Y:S06]  /*8c90*/  BAR.SYNC.DEFER_BLOCKING 0x1, 0x80 ;  /* 0x0042000000007b1d */ /* 0x008fec0000010000 */
[----:B------:R-:W-:Y:S05]  /*8ca0*/  @P0 BRA `(.L_x_117) ;  /* 0x0000000000300947 */ /* 0x000fea0003800000 */
[----:B------:R-:W3:Y:S01]  /*8cb0*/  LDCU.64 UR6, c[0x0][0x348] ;  /* 0x00006900ff0677ac */ /* 0x000ee20008000a00 */
[----:B------:R-:W-:Y:S02]  /*8cc0*/  R2UR UR10, R99 ;  /* 0x00000000630a72ca */ /* 0x000fe400000e0000 */
[----:B------:R-:W-:Y:S01]  /*8cd0*/  R2UR UR11, R98 ;  /* 0x00000000620b72ca */ /* 0x000fe200000e0000 */
[----:B------:R-:W-:Y:S01]  /*8ce0*/  UIADD3 UR9, UPT, UPT, UR41, 0x40, URZ ;  /* 0x0000004029097890 */ /* 0x000fe2000fffe0ff */
[----:B------:R-:W-:Y:S01]  /*8cf0*/  R2UR UR12, R96 ;  /* 0x00000000600c72ca */ /* 0x000fe200000e0000 */
[----:B------:R-:W-:Y:S01]  /*8d00*/  UIADD3 UR8, UPT, UPT, UR49, 0x4200, URZ ;  /* 0x0000420031087890 */ /* 0x000fe2000fffe0ff */
[----:B------:R-:W-:Y:S01]  /*8d10*/  R2UR UR13, R97 ;  /* 0x00000000610d72ca */ /* 0x000fe200000e0000 */
[----:B---3--:R-:W-:Y:S04]  /*8d20*/  UIADD3 UR4, UP0, UPT, UR6, 0x780, URZ ;  /* 0x0000078006047890 */ /* 0x008fe8000ff1e0ff */
[----:B------:R-:W-:Y:S09]  /*8d30*/  UIADD3.X UR5, UPT, UPT, URZ, UR7, URZ, UP0, !UPT ;  /* 0x00000007ff057290 */ /* 0x000ff200087fe4ff */
[----:B------:R3:W-:Y:S01]  /*8d40*/  UTMASTG.5D.IM2COL [UR8], [UR4] ;  /* 0x00000008040073b5 */ /* 0x0007e20008060000 */
[----:B------:R0:W-:Y:S01]  /*8d50*/  UTMACMDFLUSH ;  /* 0x00000000000079b7 */ /* 0x0001e20000000000 */
[----:B---3--:R-:W-:Y:S04]  /*8d60*/  DEPBAR.LE SB0, 0x1 ;  /* 0x000080400000791a */ /* 0x008fe80000000000 */
.L_x_117:
[----:B------:R-:W-:Y:S05]  /*8d70*/  BSYNC.RECONVERGENT B0 ;  /* 0x0000000000007941 */ /* 0x000fea0003800200 */
.L_x_116:
[----:B------:R-:W-:Y:S01]  /*8d80*/  BAR.SYNC.DEFER_BLOCKING 0x1, 0x80 ;  /* 0x0042000000007b1d */ /* 0x000fe20000010000 */
[----:B------:R-:W-:Y:S04]  /*8d90*/  UIADD3 UR4, UPT, UPT, UR40, 0x1, URZ ;  /* 0x0000000128047890 */ /* 0x000fe8000fffe0ff */
[----:B------:R-:W-:Y:S04]  /*8da0*/  UISETP.NE.AND UP0, UPT, UR4, 0x4, UPT ;  /* 0x000000040400788c */ /* 0x000fe8000bf05270 */
[----:B------:R-:W-:Y:S01]  /*8db0*/  USEL UR50, UR4, URZ, UP0 ;  /* 0x000000ff04327287 */ /* 0x000fe20008000000 */
[----:B------:R3:W-:Y:S01]  /*8dc0*/  @P6 SYNCS.ARRIVE.TRANS64.RED.A1T0 RZ, [R0+URZ], RZ ;  /* 0x000000ff00ff69a7 */ /* 0x0007e200081004ff */
[----:B------:R-:W-:Y:S01]  /*8dd0*/  BSSY B1, `(.L_x_118) ;  /* 0x0000017000017945 */ /* 0x000fe20003800000 */
[----:B------:R-:W4:Y:S02]  /*8de0*/  @P6 SYNCS.PHASECHK.TRANS64.TRYWAIT P0, [R2+URZ+0xc0], R3 ;  /* 0x0000c003020065a7 */ /* 0x000f2400080011ff */
[----:B----4-:R-:W-:Y:S01]  /*8df0*/  @P6 SEL R58, RZ, 0x1, !P0 ;  /* 0x00000001ff3a6807 */ /* 0x010fe20004000000 */
[----:B---3--:R-:W-:Y:S06]  /*8e00*/  @!P6 BRA `(.L_x_119) ;  /* 0x00000000004ce947 */ /* 0x008fec0003800000 */
        /* <DEDUP_REMOVED lines=10> */
[----:B------:R-:W3:Y:S02]  /*8eb0*/  SYNCS.PHASECHK.TRANS64.TRYWAIT P0, [R2+URZ+0xc0], R5 ;  /* 0x0000c005020075a7 */ /* 0x000ee400080011ff */
[----:B---3--:R-:W-:Y:S05]  /*8ec0*/  @!P0 BRA `(.L_x_122) ;  /* 0x0000001800d88947 */ /* 0x008fea0003800000 */
.L_x_121:
[----:B------:R-:W-:Y:S05]  /*8ed0*/  BSYNC B0 ;  /* 0x0000000000007941 */ /* 0x000fea0003800000 */
.L_x_120:
[----:B------:R-:W-:Y:S11]  /*8ee0*/  ISETP.NE.AND P0, PT, R59, RZ, PT ;  /* 0x000000ff3b00720c */ /* 0x000ff60003f05270 */
[----:B------:R-:W-:Y:S02]  /*8ef0*/  @!UPT UIADD3 URZ, UPT, UPT, URZ, URZ, URZ ;  /* 0x000000fffffff290 */ /* 0x000fe4000fffe0ff */
[----:B------:R4:W1:Y:S04]  /*8f00*/  @P0 LDS.128 R48, [R4] ;  /* 0x0000000004300984 */ /* 0x0008680000000c00 */
[----:B------:R4:W1:Y:S04]  /*8f10*/  @P0 LDS.128 R52, [R3+0x10] ;  /* 0x0000100003340984 */ /* 0x0008680000000c00 */
[----:B------:R4:W1:Y:S04]  /*8f20*/  @P0 LDS.128 R60, [R0+0x20] ;  /* 0x00002000003c0984 */ /* 0x0008680000000c00 */
[----:B------:R4:W1:Y:S02]  /*8f30*/  @P0 LDS.128 R68, [R57+0x30] ;  /* 0x0000300039440984 */ /* 0x0008640000000c00 */
.L_x_119:
[----:B------:R-:W-:Y:S05]  /*8f40*/  BSYNC B1 ;  /* 0x0000000000017941 */ /* 0x000fea0003800000 */
.L_x_118:
[----:B----4-:R-:W-:Y:S05]  /*8f50*/  VIADD R0, R39, 0x60 ;  /* 0x0000006027007836 */ /* 0x010fea0000000000 */
[----:B------:R-:W-:Y:S04]  /*8f60*/  SHF.R.U32.HI R0, RZ, 0x15, R0 ;  /* 0x00000015ff007819 */ /* 0x000fe80000011600 */
[----:B------:R-:W-:Y:S11]  /*8f70*/  LOP3.LUT P0, RZ, R0, 0x3, R86, 0x48, !PT ;  /* 0x0000000300ff7812 */ /* 0x000ff60007804856 */
[----:B------:R-:W-:Y:S02]  /*8f80*/  @!UPT UIADD3 URZ, UPT, UPT, URZ, URZ, URZ ;  /* 0x000000fffffff290 */ /* 0x000fe4000fffe0ff */
[----:B------:R-:W-:Y:S05]  /*8f90*/  @!P0 BRA `(.L_x_123) ;  /* 0x0000000000408947 */ /* 0x000fea0003800000 */
[----:B------:R-:W4:Y:S01]  /*8fa0*/  LDCU.64 UR8, c[0x4][0x70] ;  /* 0x01000e00ff0877ac */ /* 0x000f220008000a00 */
[----:B------:R-:W-:Y:S01]  /*8fb0*/  MOV R3, 0x0 ;  /* 0x0000000000037802 */ /* 0x000fe20000000f00 */
[----:B------:R-:W-:Y:S02]  /*8fc0*/  HFMA2 R12, -RZ, RZ, 0, 5.9604644775390625e-08 ;  /* 0x00000001ff0c7431 */ /* 0x000fe400000001ff */
[----:B-1----:R-:W-:Y:S02]  /*8fd0*/  IMAD.MOV.U32 R8, RZ, RZ, 0x192 ;  /* 0x00000192ff087424 */ /* 0x002fe400078e00ff */
[----:B------:R-:W-:Y:S01]  /*8fe0*/  IMAD.MOV.U32 R13, RZ, RZ, RZ ;  /* 0x000000ffff0d7224 */ /* 0x000fe200078e00ff */
[----:B------:R-:W1:Y:S01]  /*8ff0*/  LDCU.64 UR6, c[0x4][0x78] ;  /* 0x01000f00ff0677ac */ /* 0x000e620008000a00 */
[----:B---3--:R-:W3:Y:S01]  /*9000*/  LDC.64 R2, c[0x4][R3] ;  /* 0x0100000003027b82 */ /* 0x008ee20000000a00 */
[----:B------:R-:W5:Y:S01]  /*9010*/  LDCU.64 UR4, c[0x4][0x10] ;  /* 0x01000200ff0477ac */ /* 0x000f620008000a00 */
[----:B----4-:R-:W-:Y:S01]  /*9020*/  MOV R5, UR9 ;  /* 0x0000000900057c02 */ /* 0x010fe20008000f00 */
[----:B------:R-:W-:Y:S01]  /*9030*/  IMAD.U32 R4, RZ, RZ, UR8 ;  /* 0x00000008ff047e24 */ /* 0x000fe2000f8e00ff */
[----:B-1----:R-:W-:Y:S01]  /*9040*/  MOV R7, UR7 ;  /* 0x0000000700077c02 */ /* 0x002fe20008000f00 */
[----:B------:R-:W-:Y:S01]  /*9050*/  IMAD.U32 R6, RZ, RZ, UR6 ;  /* 0x00000006ff067e24 */ /* 0x000fe2000f8e00ff */
[----:B-----5:R-:W-:Y:S01]  /*9060*/  MOV R11, UR5 ;  /* 0x00000005000b7c02 */ /* 0x020fe20008000f00 */
[----:B------:R-:W-:Y:S02]  /*9070*/  IMAD.U32 R10, RZ, RZ, UR4 ;  /* 0x00000004ff0a7e24 */ /* 0x000fe4000f8e00ff */
[----:B------:R-:W-:Y:S07]  /*9080*/  LEPC R20, `(.L_x_123) ;  /* 0x000000001014794e */ /* 0x000fee0000000000 */
[----:B--23--:R-:W-:Y:S05]  /*9090*/  CALL.ABS.NOINC R2 ;  /* 0x0000000002007343 */ /* 0x00cfea0003c00000 */
.L_x_123:
[----:B------:R-:W-:Y:S01]  /*90a0*/  ISETP.NE.AND P0, PT, R84, RZ, PT ;  /* 0x000000ff5400720c */ /* 0x000fe20003f05270 */
[----:B------:R-:W-:Y:S05]  /*90b0*/  WARPSYNC.ALL ;  /* 0x0000000000007948 */ /* 0x000fea0003800000 */
[----:B------:R-:W-:Y:S01]  /*90c0*/  R2UR UR4, R39 ;  /* 0x00000000270472ca */ /* 0x000fe200000e0000 */
[----:B------:R-:W4:Y:S01]  /*90d0*/  S2UR UR6, SR_CgaCtaId ;  /* 0x00000000000679c3 */ /* 0x000f220000008800 */
[----:B------:R-:W-:Y:S01]  /*90e0*/  R2UR UR5, R56 ;  /* 0x00000000380572ca */ /* 0x000fe200000e0000 */
[----:B------:R-:W-:Y:S01]  /*90f0*/  BSSY.RECONVERGENT B0, `(.L_x_124) ;  /* 0x000008e000007945 */ /* 0x000fe20003800200 */
[C---:B-1----:R-:W-:Y:S02]  /*9100*/  SHF.L.U32 R0, R48.reuse, 0x10, RZ ;  /* 0x0000001030007819 */ /* 0x042fe400000006ff */
[----:B---3--:R-:W-:Y:S02]  /*9110*/  LOP3.LUT R2, R48, 0xffff0000, RZ, 0xc0, !PT ;  /* 0xffff000030027812 */ /* 0x008fe400078ec0ff */
[C---:B------:R-:W-:Y:S02]  /*9120*/  SHF.L.U32 R3, R49.reuse, 0x10, RZ ;  /* 0x0000001031037819 */ /* 0x040fe400000006ff */
[----:B------:R-:W-:Y:S02]  /*9130*/  LOP3.LUT R39, R49, 0xffff0000, RZ, 0xc0, !PT ;  /* 0xffff000031277812 */ /* 0x000fe400078ec0ff */
[C---:B------:R-:W-:Y:S01]  /*9140*/  SHF.L.U32 R40, R50.reuse, 0x10, RZ ;  /* 0x0000001032287819 */ /* 0x040fe200000006ff */
[----:B------:R-:W1:Y:S01]  /*9150*/  LDTM.x32 R4, tmem[UR4+0x60] ;  /* 0x00006004000479ee */ /* 0x000e6200082c0000 */
[----:B------:R-:W-:Y:S01]  /*9160*/  LOP3.LUT R42, R50, 0xffff0000, RZ, 0xc0, !PT ;  /* 0xffff0000322a7812 */ /* 0x000fe200078ec0ff */
[----:B------:R-:W-:Y:S01]  /*9170*/  NOP ;  /* 0x0000000000007918 */ /* 0x000fe20000000000 */
[C---:B------:R-:W-:Y:S01]  /*9180*/  SHF.L.U32 R43, R51.reuse, 0x10, RZ ;  /* 0x00000010332b7819 */ /* 0x040fe200000006ff */
[----:B------:R-:W-:Y:S01]  /*9190*/  UIADD3 UR4, UPT, UPT, UR5, 0x130, URZ ;  /* 0x0000013005047890 */ /* 0x000fe2000fffe0ff */
[----:B------:R-:W-:Y:S02]  /*91a0*/  LOP3.LUT R44, R51, 0xffff0000, RZ, 0xc0, !PT ;  /* 0xffff0000332c7812 */ /* 0x000fe400078ec0ff */
[C---:B------:R-:W-:Y:S02]  /*91b0*/  SHF.L.U32 R45, R52.reuse, 0x10, RZ ;  /* 0x00000010342d7819 */ /* 0x040fe400000006ff */
[----:B------:R-:W-:Y:S02]  /*91c0*/  LOP3.LUT R46, R52, 0xffff0000, RZ, 0xc0, !PT ;  /* 0xffff0000342e7812 */ /* 0x000fe400078ec0ff */
[C---:B------:R-:W-:Y:S02]  /*91d0*/  SHF.L.U32 R47, R53.reuse, 0x10, RZ ;  /* 0x00000010352f7819 */ /* 0x040fe400000006ff */
[----:B------:R-:W-:Y:S02]  /*91e0*/  LOP3.LUT R48, R53, 0xffff0000, RZ, 0xc0, !PT ;  /* 0xffff000035307812 */ /* 0x000fe400078ec0ff */
[C---:B------:R-:W-:Y:S02]  /*91f0*/  SHF.L.U32 R49, R54.reuse, 0x10, RZ ;  /* 0x0000001036317819 */ /* 0x040fe400000006ff */
[----:B------:R-:W-:Y:S02]  /*9200*/  LOP3.LUT R50, R54, 0xffff0000, RZ, 0xc0, !PT ;  /* 0xffff000036327812 */ /* 0x000fe400078ec0ff */
[C---:B------:R-:W-:Y:S02]  /*9210*/  SHF.L.U32 R51, R55.reuse, 0x10, RZ ;  /* 0x0000001037337819 */ /* 0x040fe400000006ff */
[----:B------:R-:W-:Y:S02]  /*9220*/  LOP3.LUT R52, R55, 0xffff0000, RZ, 0xc0, !PT ;  /* 0xffff000037347812 */ /* 0x000fe400078ec0ff */
[----:B------:R-:W-:Y:S01]  /*9230*/  SHF.L.U32 R53, R60, 0x10, RZ ;  /* 0x000000103c357819 */ /* 0x000fe200000006ff */
[----:B----4-:R-:W-:Y:S01]  /*9240*/  UPRMT UR4, UR6, 0x654, UR4 ;  /* 0x0000065406047896 */ /* 0x010fe20008000004 */
[C---:B-1----:R-:W-:Y:S01]  /*9250*/  FMUL R4, R38.reuse, R4 ;  /* 0x0000000426047220 */ /* 0x042fe20000400000 */
[C---:B------:R-:W-:Y:S01]  /*9260*/  FMUL R5, R38.reuse, R5 ;  /* 0x0000000526057220 */ /* 0x040fe20000400000 */
[----:B------:R-:W-:Y:S01]  /*9270*/  FMUL R6, R38, R6 ;  /* 0x0000000626067220 */ /* 0x000fe20000400000 */
[----:B------:R-:W-:Y:S01]  /*9280*/  LOP3.LUT R54, R60, 0xffff0000, RZ, 0xc0, !PT ;  /* 0xffff00003c367812 */ /* 0x000fe200078ec0ff */
[C---:B------:R-:W-:Y:S01]  /*9290*/  FFMA R4, R41.reuse, R0, R4 ;  /* 0x0000000029047223 */ /* 0x040fe20000000004 */
[----:B------:R-:W-:Y:S01]  /*92a0*/  FFMA R5, R41, R2, R5 ;  /* 0x0000000229057223 */ /* 0x000fe20000000005 */
[----:B------:R-:W-:Y:S01]  /*92b0*/  SHF.L.U32 R55, R61, 0x10, RZ ;  /* 0x000000103d377819 */ /* 0x000fe200000006ff */
[----:B------:R-:W-:Y:S01]  /*92c0*/  FFMA R6, R41, R3, R6 ;  /* 0x0000000329067223 */ /* 0x000fe20000000006 */
[----:B------:R-:W-:Y:S01]  /*92d0*/  SYNCS.ARRIVE.TRANS64.RED.A1T0 RZ, [UR4], RZ ;  /* 0x000000ffffff79a7 */ /* 0x000fe20008100404 */
[C---:B------:R-:W-:Y:S01]  /*92e0*/  FMUL R7, R38.reuse, R7 ;  /* 0x0000000726077220 */ /* 0x040fe20000400000 */
[----:B------:R-:W-:Y:S01]  /*92f0*/  F2FP.BF16.F32.PACK_AB R4, R5, R4 ;  /* 0x000000040504723e */ /* 0x000fe200000010ff */
[C---:B------:R-:W-:Y:S01]  /*9300*/  FMUL R8, R38.reuse, R8 ;  /* 0x0000000826087220 */ /* 0x040fe20000400000 */
[----:B------:R-:W-:Y:S01]  /*9310*/  FMUL R9, R38, R9 ;  /* 0x0000000926097220 */ /* 0x000fe20000400000 */
[----:B------:R-:W-:Y:S01]  /*9320*/  LOP3.LUT R56, R61, 0xffff0000, RZ, 0xc0, !PT ;  /* 0xffff00003d387812 */ /* 0x000fe200078ec0ff */
[C---:B------:R-:W-:Y:S01]  /*9330*/  FFMA R7, R41.reuse, R39, R7 ;  /* 0x0000002729077223 */ /* 0x040fe20000000007 */
[C---:B------:R-:W-:Y:S01]  /*9340*/  FFMA R8, R41.reuse, R40, R8 ;  /* 0x0000002829087223 */ /* 0x040fe20000000008 */
[----:B------:R-:W-:Y:S01]  /*9350*/  SHF.L.U32 R57, R62, 0x10, RZ ;  /* 0x000000103e397819 */ /* 0x000fe200000006ff */
[----:B------:R-:W-:Y:S01]  /*9360*/  FFMA R9, R41, R42, R9 ;  /* 0x0000002a29097223 */ /* 0x000fe20000000009 */
[C---:B------:R-:W-:Y:S01]  /*9370*/  FMUL R0, R38.reuse, R10 ;  /* 0x0000000a26007220 */ /* 0x040fe20000400000 */
[----:B------:R-:W-:Y:S01]  /*9380*/  F2FP.BF16.F32.PACK_AB R5, R7, R6 ;  /* 0x000000060705723e */ /* 0x000fe200000010ff */
[C---:B------:R-:W-:Y:S01]  /*9390*/  FMUL R2, R38.reuse, R11 ;  /* 0x0000000b26027220 */ /* 0x040fe20000400000 */
[----:B------:R-:W-:Y:S01]  /*93a0*/  FMUL R3, R38, R12 ;  /* 0x0000000c26037220 */ /* 0x000fe20000400000 */
[----:B------:R-:W-:Y:S01]  /*93b0*/  F2FP.BF16.F32.PACK_AB R6, R9, R8 ;  /* 0x000000080906723e */ /* 0x000fe200000010ff */
[C---:B------:R-:W-:Y:S01]  /*93c0*/  FFMA R0, R41.reuse, R43, R0 ;  /* 0x0000002b29007223 */ /* 0x040fe20000000000 */
[C---:B------:R-:W-:Y:S01]  /*93d0*/  FFMA R2, R41.reuse, R44, R2 ;  /* 0x0000002c29027223 */ /* 0x040fe20000000002 */
[----:B------:R-:W-:Y:S01]  /*93e0*/  LOP3.LUT R58, R62, 0xffff0000, RZ, 0xc0, !PT ;  /* 0xffff00003e3a7812 */ /* 0x000fe200078ec0ff */
[----:B------:R-:W-:Y:S01]  /*93f0*/  FFMA R3, R41, R45, R3 ;  /* 0x0000002d29037223 */ /* 0x000fe20000000003 */
[C---:B------:R-:W-:Y:S01]  /*9400*/  FMUL R10, R38.reuse, R13 ;  /* 0x0000000d260a7220 */ /* 0x040fe20000400000 */
[----:B------:R-:W-:Y:S01]  /*9410*/  SHF.L.U32 R59, R63, 0x10, RZ ;  /* 0x000000103f3b7819 */ /* 0x000fe200000006ff */
[----:B------:R-:W-:Y:S01]  /*9420*/  FMUL R11, R38, R14 ;  /* 0x0000000e260b7220 */ /* 0x000fe20000400000 */
[----:B------:R-:W-:Y:S01]  /*9430*/  F2FP.BF16.F32.PACK_AB R7, R2, R0 ;  /* 0x000000000207723e */ /* 0x000fe200000010ff */
[----:B------:R-:W-:Y:S01]  /*9440*/  FFMA R10, R41, R46, R10 ;  /* 0x0000002e290a7223 */ /* 0x000fe2000000000a */
[C---:B------:R-:W-:Y:S01]  /*9450*/  FMUL R15, R38.reuse, R15 ;  /* 0x0000000f260f7220 */ /* 0x040fe20000400000 */
[C---:B------:R-:W-:Y:S01]  /*9460*/  FMUL R12, R38.reuse, R16 ;  /* 0x00000010260c7220 */ /* 0x040fe20000400000 */
[----:B------:R-:W-:Y:S01]  /*9470*/  FMUL R13, R38, R17 ;  /* 0x00000011260d7220 */ /* 0x000fe20000400000 */
[----:B------:R1:W-:Y:S01]  /*9480*/  STS.128 [R82+0x6000], R4 ;  /* 0x0060000452007388 */ /* 0x0003e20000000c00 */
[----:B------:R-:W-:Y:S01]  /*9490*/  LOP3.LUT R60, R63, 0xffff0000, RZ, 0xc0, !PT ;  /* 0xffff00003f3c7812 */ /* 0x000fe200078ec0ff */
[C---:B------:R-:W-:Y:S01]  /*94a0*/  FFMA R11, R41.reuse, R47, R11 ;  /* 0x0000002f290b7223 */ /* 0x040fe2000000000b */
[----:B------:R-:W-:Y:S01]  /*94b0*/  SHF.L.U32 R61, R68, 0x10, RZ ;  /* 0x00000010443d7819 */ /* 0x000fe200000006ff */
[C---:B------:R-:W-:Y:S01]  /*94c0*/  FFMA R15, R41.reuse, R48, R15 ;  /* 0x00000030290f7223 */ /* 0x040fe2000000000f */
[----:B------:R-:W-:Y:S01]  /*94d0*/  F2FP.BF16.F32.PACK_AB R8, R10, R3 ;  /* 0x000000030a08723e */ /* 0x000fe200000010ff */
[C---:B------:R-:W-:Y:S01]  /*94e0*/  FFMA R12, R41.reuse, R49, R12 ;  /* 0x00000031290c7223 */ /* 0x040fe2000000000c */
[C---:B------:R-:W-:Y:S01]  /*94f0*/  FFMA R13, R41.reuse, R50, R13 ;  /* 0x00000032290d7223 */ /* 0x040fe2000000000d */
[C---:B------:R-:W-:Y:S01]  /*9500*/  FMUL R14, R38.reuse, R18 ;  /* 0x00000012260e7220 */ /* 0x040fe20000400000 */
[C---:B------:R-:W-:Y:S01]  /*9510*/  FMUL R19, R38.reuse, R19 ;  /* 0x0000001326137220 */ /* 0x040fe20000400000 */
[C---:B------:R-:W-:Y:S01]  /*9520*/  FMUL R16, R38.reuse, R20 ;  /* 0x0000001426107220 */ /* 0x040fe20000400000 */
[C---:B------:R-:W-:Y:S01]  /*9530*/  FMUL R17, R38.reuse, R21 ;  /* 0x0000001526117220 */ /* 0x040fe20000400000 */
[C---:B------:R-:W-:Y:S01]  /*9540*/  FFMA R14, R41.reuse, R51, R14 ;  /* 0x00000033290e7223 */ /* 0x040fe2000000000e */
[C---:B------:R-:W-:Y:S01]  /*9550*/  FMUL R18, R38.reuse, R22 ;  /* 0x0000001626127220 */ /* 0x040fe20000400000 */
[C---:B------:R-:W-:Y:S01]  /*9560*/  FFMA R19, R41.reuse, R52, R19 ;  /* 0x0000003429137223 */ /* 0x040fe20000000013 */
[C---:B------:R-:W-:Y:S01]  /*9570*/  FMUL R23, R38.reuse, R23 ;  /* 0x0000001726177220 */ /* 0x040fe20000400000 */
[C---:B------:R-:W-:Y:S01]  /*9580*/  FFMA R16, R41.reuse, R53, R16 ;  /* 0x0000003529107223 */ /* 0x040fe20000000010 */
[C---:B------:R-:W-:Y:S01]  /*9590*/  FMUL R20, R38.reuse, R24 ;  /* 0x0000001826147220 */ /* 0x040fe20000400000 */
[C---:B------:R-:W-:Y:S01]  /*95a0*/  FFMA R17, R41.reuse, R54, R17 ;  /* 0x0000003629117223 */ /* 0x040fe20000000011 */
[C---:B------:R-:W-:Y:S01]  /*95b0*/  FMUL R21, R38.reuse, R25 ;  /* 0x0000001926157220 */ /* 0x040fe20000400000 */
[----:B------:R-:W-:Y:S01]  /*95c0*/  FFMA R18, R41, R55, R18 ;  /* 0x0000003729127223 */ /* 0x000fe20000000012 */
[C---:B------:R-:W-:Y:S01]  /*95d0*/  FMUL R22, R38.reuse, R26 ;  /* 0x0000001a26167220 */ /* 0x040fe20000400000 */
[----:B------:R-:W-:Y:S01]  /*95e0*/  F2FP.BF16.F32.PACK_AB R9, R15, R11 ;  /* 0x0000000b0f09723e */ /* 0x000fe200000010ff */
[----:B------:R-:W-:Y:S01]  /*95f0*/  FFMA R23, R41, R56, R23 ;  /* 0x0000003829177223 */ /* 0x000fe20000000017 */
[C---:B------:R-:W-:Y:S01]  /*9600*/  FMUL R27, R38.reuse, R27 ;  /* 0x0000001b261b7220 */ /* 0x040fe20000400000 */
[----:B------:R-:W-:Y:S01]  /*9610*/  F2FP.BF16.F32.PACK_AB R10, R13, R12 ;  /* 0x0000000c0d0a723e */ /* 0x000fe200000010ff */
[----:B------:R-:W-:Y:S01]  /*9620*/  FFMA R20, R41, R57, R20 ;  /* 0x0000003929147223 */ /* 0x000fe20000000014 */
[----:B------:R-:W-:Y:S01]  /*9630*/  F2FP.BF16.F32.PACK_AB R11, R19, R14 ;  /* 0x0000000e130b723e */ /* 0x000fe200000010ff */
[----:B------:R-:W-:Y:S01]  /*9640*/  FMUL R24, R38, R28 ;  /* 0x0000001c26187220 */ /* 0x000fe20000400000 */
[----:B------:R-:W-:Y:S01]  /*9650*/  LOP3.LUT R62, R68, 0xffff0000, RZ, 0xc0, !PT ;  /* 0xffff0000443e7812 */ /* 0x000fe200078ec0ff */
[----:B------:R-:W-:Y:S01]  /*9660*/  FFMA R21, R41, R58, R21 ;  /* 0x0000003a29157223 */ /* 0x000fe20000000015 */
[----:B------:R-:W-:Y:S01]  /*9670*/  SHF.L.U32 R63, R69, 0x10, RZ ;  /* 0x00000010453f7819 */ /* 0x000fe200000006ff */
[----:B------:R1:W-:Y:S01]  /*9680*/  STS.128 [R95+0x6010], R8 ;  /* 0x006010085f007388 */ /* 0x0003e20000000c00 */
[C---:B------:R-:W-:Y:S01]  /*9690*/  FMUL R25, R38.reuse, R29 ;  /* 0x0000001d26197220 */ /* 0x040fe20000400000 */
[----:B------:R-:W-:Y:S01]  /*96a0*/  FFMA R22, R41, R59, R22 ;  /* 0x0000003b29167223 */ /* 0x000fe20000000016 */
[----:B------:R-:W-:Y:S01]  /*96b0*/  LOP3.LUT R64, R69, 0xffff0000, RZ, 0xc0, !PT ;  /* 0xffff000045407812 */ /* 0x000fe200078ec0ff */
[----:B------:R-:W-:Y:S01]  /*96c0*/  FMUL R26, R38, R30 ;  /* 0x0000001e261a7220 */ /* 0x000fe20000400000 */
[C---:B------:R-:W-:Y:S01]  /*96d0*/  FFMA R27, R41.reuse, R60, R27 ;  /* 0x0000003c291b7223 */ /* 0x040fe2000000001b */
[----:B------:R-:W-:Y:S01]  /*96e0*/  SHF.L.U32 R65, R70, 0x10, RZ ;  /* 0x0000001046417819 */ /* 0x000fe200000006ff */
[----:B------:R-:W-:Y:S01]  /*96f0*/  FMUL R31, R38, R31 ;  /* 0x0000001f261f7220 */ /* 0x000fe20000400000 */
[C---:B------:R-:W-:Y:S01]  /*9700*/  FFMA R24, R41.reuse, R61, R24 ;  /* 0x0000003d29187223 */ /* 0x040fe20000000018 */
[----:B------:R-:W-:Y:S01]  /*9710*/  LOP3.LUT R66, R70, 0xffff0000, RZ, 0xc0, !PT ;  /* 0xffff000046427812 */ /* 0x000fe200078ec0ff */
[C---:B------:R-:W-:Y:S01]  /*9720*/  FMUL R28, R38.reuse, R32 ;  /* 0x00000020261c7220 */ /* 0x040fe20000400000 */
[----:B------:R-:W-:Y:S01]  /*9730*/  FFMA R25, R41, R62, R25 ;  /* 0x0000003e29197223 */ /* 0x000fe20000000019 */
[----:B------:R-:W-:Y:S01]  /*9740*/  SHF.L.U32 R67, R71, 0x10, RZ ;  /* 0x0000001047437819 */ /* 0x000fe200000006ff */
[C---:B------:R-:W-:Y:S01]  /*9750*/  FMUL R29, R38.reuse, R33 ;  /* 0x00000021261d7220 */ /* 0x040fe20000400000 */
[----:B------:R-:W-:Y:S01]  /*9760*/  F2FP.BF16.F32.PACK_AB R16, R17, R16 ;  /* 0x000000101110723e */ /* 0x000fe200000010ff */
[----:B------:R-:W-:Y:S01]  /*9770*/  FFMA R26, R41, R63, R26 ;  /* 0x0000003f291a7223 */ /* 0x000fe2000000001a */
[----:B------:R-:W-:Y:S01]  /*9780*/  LOP3.LUT R68, R71, 0xffff0000, RZ, 0xc0, !PT ;  /* 0xffff000047447812 */ /* 0x000fe200078ec0ff */
        /* <DEDUP_REMOVED lines=36> */
.L_x_125:
[----:B------:R-:W-:Y:S05]  /*99d0*/  BSYNC.RECONVERGENT B0 ;  /* 0x0000000000007941 */ /* 0x000fea0003800200 */
.L_x_124:
[----:B------:R-:W-:Y:S01]  /*99e0*/  BAR.SYNC.DEFER_BLOCKING 0x1, 0x80 ;  /* 0x0042000000007b1d */ /* 0x000fe20000010000 */
[----:B------:R-:W-:Y:S01]  /*99f0*/  UISETP.NE.AND UP0, UPT, UR53, -0x4, UPT ;  /* 0xfffffffc3500788c */ /* 0x000fe2000bf05270 */
[----:B------:R-:W-:Y:S08]  /*9a00*/  IADD3 R36, PT, PT, R36, 0x1, RZ ;  /* 0x0000000124247810 */ /* 0x000ff00007ffe0ff */
[----:B------:R-:W-:Y:S05]  /*9a10*/  BRA.U !UP0, `(.L_x_126) ;  /* 0x0000000108247547 */ /* 0x000fea000b800000 */
[----:B------:R-:W-:Y:S01]  /*9a20*/  ISETP.NE.AND P0, PT, R101, RZ, PT ;  /* 0x000000ff6500720c */ /* 0x000fe20003f05270 */
[----:B------:R-:W-:Y:S01]  /*9a30*/  IMAD.U32 R0, RZ, RZ, UR50 ;  /* 0x00000032ff007e24 */ /* 0x000fe2000f8e00ff */
[----:B------:R-:W-:Y:S04]  /*9a40*/  UIADD3 UR4, UPT, UPT, UR50, 0x1, URZ ;  /* 0x0000000132047890 */ /* 0x000fe8000fffe0ff */
[----:B------:R-:W-:Y:S04]  /*9a50*/  UISETP.NE.AND UP0, UPT, UR4, 0x4, UPT ;  /* 0x000000040400788c */ /* 0x000fe8000bf05270 */
[----:B------:R-:W-:Y:S03]  /*9a60*/  USEL UR50, UR4, URZ, UP0 ;  /* 0x000000ff04327287 */ /* 0x000fe60008000000 */
[----:B------:R-:W-:Y:S05]  /*9a70*/  @P0 LEA R0, R0, UR49, 0x3 ;  /* 0x0000003100000c11 */ /* 0x000fea000f8e18ff */
[----:B------:R-:W-:Y:S05]  /*9a80*/  @P0 VIADD R0, R0, 0xe0 ;  /* 0x000000e000000836 */ /* 0x000fea0000000000 */
[----:B------:R-:W-:Y:S04]  /*9a90*/  @P0 PRMT R0, R103, 0x654, R0 ;  /* 0x0000065467000816 */ /* 0x000fe80000000000 */
[----:B------:R3:W-:Y:S03]  /*9aa0*/  @P0 SYNCS.ARRIVE.TRANS64.RED.A1T0 RZ, [R0+URZ], RZ ;  /* 0x000000ff00ff09a7 */ /* 0x0007e600081004ff */
.L_x_126:
[----:B------:R-:W-:Y:S01]  /*9ab0*/  R2UR UR5, R77 ;  /* 0x000000004d0572ca */ /* 0x000fe200000e0000 */
[----:B------:R-:W-:Y:S01]  /*9ac0*/  UISETP.NE.AND UP0, UPT, UR62, URZ, UPT ;  /* 0x000000ff3e00728c */ /* 0x000fe2000bf05270 */
[----:B------:R-:W-:Y:S01]  /*9ad0*/  R2UR UR4, R78 ;  /* 0x000000004e0472ca */ /* 0x000fe200000e0000 */
[----:B------:R-:W-:Y:S01]  /*9ae0*/  UIADD3 UR53, UPT, UPT, UR53, 0x4, URZ ;  /* 0x0000000435357890 */ /* 0x000fe2000fffe0ff */
[C---:B------:R-:W-:Y:S01]  /*9af0*/  ISETP.NE.AND P0, PT, R36.reuse, 0x2, PT ;  /* 0x000000022400780c */ /* 0x040fe20003f05270 */
[----:B------:R-:W-:Y:S01]  /*9b00*/  UMOV UR52, UR63 ;  /* 0x0000003f00347c82 */ /* 0x000fe20008000000 */
[----:B------:R-:W-:Y:S02]  /*9b10*/  LOP3.LUT R79, R79, 0x1, RZ, 0x3c, !PT ;  /* 0x000000014f4f7812 */ /* 0x000fe400078e3cff */
[----:B---3--:R-:W-:Y:S02]  /*9b20*/  SEL R0, RZ, 0x1, P0 ;  /* 0x00000001ff007807 */ /* 0x008fe40000000000 */
[----:B------:R-:W-:Y:S02]  /*9b30*/  SEL R36, R36, RZ, P0 ;  /* 0x000000ff24247207 */ /* 0x000fe40000000000 */
[----:B------:R-:W-:Y:S01]  /*9b40*/  LOP3.LUT R80, R80, R0, RZ, 0x3c, !PT ;  /* 0x0000000050507212 */ /* 0x000fe200078e3cff */
[----:B------:R-:W-:Y:S02]  /*9b50*/  UIADD3 UR24, UPT, UPT, UR36, UR5, URZ ;  /* 0x0000000524187290 */ /* 0x000fe4000fffe0ff */
[----:B------:R-:W-:Y:S01]  /*9b60*/  UIADD3 UR51, UPT, UPT, UR37, UR4, URZ ;  /* 0x0000000425337290 */ /* 0x000fe2000fffe0ff */
[----:B------:R-:W-:Y:S11]  /*9b70*/  BRA.U UP0, `(.L_x_127) ;  /* 0xffffffbd00507547 */ /* 0x000ff6000b83ffff */
[----:B------:R-:W-:-:S13]  /*9b80*/  R2UR UR4, R93 ;  /* 0x000000005d0472ca */ /* 0x000fda00000e0000 */
[----:B------:R-:W-:-:S09]  /*9b90*/  UISETP.NE.AND UP0, UPT, UR4, URZ, UPT ;  /* 0x000000ff0400728c */ /* 0x000fd2000bf05270 */
[----:B------:R-:W-:Y:S05]  /*9ba0*/  BRA.U !UP0, `(.L_x_128) ;  /* 0x0000000108487547 */ /* 0x000fea000b800000 */
[----:B------:R-:W3:Y:S02]  /*9bb0*/  LDCU.64 UR4, c[0x0][0x990] ;  /* 0x00013200ff0477ac */ /* 0x000ee40008000a00 */
[----:B---3--:R-:W-:-:S04]  /*9bc0*/  UISETP.NE.U32.AND UP0, UPT, UR4, URZ, UPT ;  /* 0x000000ff0400728c */ /* 0x008fc8000bf05070 */
[----:B------:R-:W-:-:S09]  /*9bd0*/  UISETP.NE.AND.EX UP0, UPT, UR5, URZ, UPT, UP0 ;  /* 0x000000ff0500728c */ /* 0x000fd2000bf05300 */
[----:B------:R-:W-:Y:S05]  /*9be0*/  BRA.U UP0, `(.L_x_129) ;  /* 0x00000001000c7547 */ /* 0x000fea000b800000 */
[----:B------:R-:W-:-:S13]  /*9bf0*/  FSETP.NEU.AND P0, PT, R41, RZ, PT ;  /* 0x000000ff2900720b */ /* 0x000fda0003f0d000 */
[----:B------:R-:W-:Y:S05]  /*9c00*/  @!P0 EXIT ;  /* 0x000000000000894d */ /* 0x000fea0003800000 */
[----:B------:R-:W-:Y:S05]  /*9c10*/  BRA `(.L_x_128) ;  /* 0x00000000002c7947 */ /* 0x000fea0003800000 */
.L_x_129:
[----:B------:R-:W-:Y:S01]  /*9c20*/  ISETP.NE.AND P0, PT, R100, RZ, PT ;  /* 0x000000ff6400720c */ /* 0x000fe20003f05270 */
[----:B------:R-:W-:-:S12]  /*9c30*/  BSSY.RECONVERGENT B0, `(.L_x_128) ;  /* 0x0000009000007945 */ /* 0x000fd80003800200 */
[----:B------:R-:W-:Y:S05]  /*9c40*/  @P0 BRA `(.L_x_130) ;  /* 0x0000000000140947 */ /* 0x000fea0003800000 */
[----:B------:R-:W3:Y:S02]  /*9c50*/  LDCU.64 UR4, c[0x0][0x988] ;  /* 0x00013100ff0477ac */ /* 0x000ee40008000a00 */
[----:B---3--:R-:W-:-:S04]  /*9c60*/  ISETP.NE.U32.AND P0, PT, RZ, UR4, PT ;  /* 0x00000004ff007c0c */ /* 0x008fc8000bf05070 */
[----:B------:R-:W-:-:S13]  /*9c70*/  ISETP.NE.AND.EX P0, PT, RZ, UR5, PT, P0 ;  /* 0x00000005ff007c0c */ /* 0x000fda000bf05300 */
[----:B------:R-:W-:Y:S05]  /*9c80*/  @!P0 EXIT ;  /* 0x000000000000894d */ /* 0x000fea0003800000 */
[----:B------:R-:W-:Y:S05]  /*9c90*/  BRA `(.L_x_131) ;  /* 0x0000000000087947 */ /* 0x000fea0003800000 */
.L_x_130:
[----:B------:R-:W-:-:S13]  /*9ca0*/  FSETP.NEU.AND P0, PT, R41, RZ, PT ;  /* 0x000000ff2900720b */ /* 0x000fda0003f0d000 */
[----:B------:R-:W-:Y:S05]  /*9cb0*/  @!P0 EXIT ;  /* 0x000000000000894d */ /* 0x000fea0003800000 */
.L_x_131:
[----:B------:R-:W-:Y:S05]  /*9cc0*/  BSYNC.RECONVERGENT B0 ;  /* 0x0000000000007941 */ /* 0x000fea0003800200 */
.L_x_128:
[----:B------:R-:W3:Y:S01]  /*9cd0*/  S2UR UR5, SR_CgaCtaId ;  /* 0x00000000000579c3 */ /* 0x000ee20000008800 */
[----:B------:R-:W-:Y:S01]  /*9ce0*/  ULEA UR4, UR50, UR49, 0x3 ;  /* 0x0000003132047291 */ /* 0x000fe2000f8e18ff */
[----:B------:R-:W-:-:S04]  /*9cf0*/  DEPBAR.LE SB0, 0x0 ;  /* 0x000080000000791a */ /* 0x000fc80000000000 */
[----:B------:R-:W-:-:S04]  /*9d00*/  UIADD3 UR4, UPT, UPT, UR4, 0xe0, URZ ;  /* 0x000000e004047890 */ /* 0x000fc8000fffe0ff */
[----:B---3--:R-:W-:-:S09]  /*9d10*/  UPRMT UR4, UR5, 0x654, UR4 ;  /* 0x0000065405047896 */ /* 0x008fd20008000004 */
[----:B------:R-:W-:Y:S01]  /*9d20*/  SYNCS.ARRIVE.TRANS64.RED.A1T0 RZ, [UR4], RZ ;  /* 0x000000ffffff79a7 */ /* 0x000fe20008100404 */
[----:B------:R-:W-:Y:S05]  /*9d30*/  EXIT ;  /* 0x000000000000794d */ /* 0x000fea0003800000 */
.L_x_20:
[----:B------:R-:W-:Y:S07]  /*9d40*/  MOV R0, UR9 ;  /* 0x0000000900007c02 */ /* 0x000fee0008000f00 */
.L_x_132:
[----:B--2---:R2:W3:Y:S02]  /*9d50*/  SYNCS.PHASECHK.TRANS64.TRYWAIT P0, [R0+URZ+0x60], R4 ;  /* 0x00006004000075a7 */ /* 0x0044e400080011ff */
[----:B---3--:R-:W-:Y:S05]  /*9d60*/  @!P0 NANOSLEEP.SYNCS 0x989680 ;  /* 0x009896800000895d */ /* 0x008fea0003900000 */
[----:B------:R-:W3:Y:S02]  /*9d70*/  @!P0 SYNCS.PHASECHK.TRANS64 P0, [R0+URZ+0x60], R4 ;  /* 0x00006004000085a7 */ /* 0x000ee400080010ff */
[----:B---3--:R-:W-:Y:S05]  /*9d80*/  @!P0 BRA `(.L_x_132) ;  /* 0xfffffffc00f08947 */ /* 0x008fea000383ffff */
[----:B------:R-:W-:Y:S05]  /*9d90*/  BRA `(.L_x_19) ;  /* 0xffffff7c00007947 */ /* 0x000fea000383ffff */
.L_x_26:
[----:B------:R-:W-:Y:S07]  /*9da0*/  MOV R0, UR9 ;  /* 0x0000000900007c02 */ /* 0x000fee0008000f00 */
.L_x_133:
[----:B--2---:R2:W4:Y:S02]  /*9db0*/  SYNCS.PHASECHK.TRANS64.TRYWAIT P0, [R0+URZ+0x60], R4 ;  /* 0x00006004000075a7 */ /* 0x00452400080011ff */
[----:B----4-:R-:W-:Y:S05]  /*9dc0*/  @!P0 NANOSLEEP.SYNCS 0x989680 ;  /* 0x009896800000895d */ /* 0x010fea0003900000 */
[----:B------:R-:W4:Y:S02]  /*9dd0*/  @!P0 SYNCS.PHASECHK.TRANS64 P0, [R0+URZ+0x60], R4 ;  /* 0x00006004000085a7 */ /* 0x000f2400080010ff */
[----:B----4-:R-:W-:Y:S05]  /*9de0*/  @!P0 BRA `(.L_x_133) ;  /* 0xfffffffc00f08947 */ /* 0x010fea000383ffff */
[----:B------:R-:W-:Y:S05]  /*9df0*/  BRA `(.L_x_25) ;  /* 0xffffff80008c7947 */ /* 0x000fea000383ffff */
.L_x_30:
[----:B-1----:R-:W-:-:S07]  /*9e00*/  MOV R0, UR36 ;  /* 0x0000002400007c02 */ /* 0x002fce0008000f00 */
.L_x_134:
[----:B-1----:R1:W2:Y:S02]  /*9e10*/  SYNCS.PHASECHK.TRANS64.TRYWAIT P0, [R0+URZ+0x110], R3 ;  /* 0x00011003000075a7 */ /* 0x0022a400080011ff */
[----:B--2---:R-:W-:Y:S05]  /*9e20*/  @!P0 NANOSLEEP.SYNCS 0x989680 ;  /* 0x009896800000895d */ /* 0x004fea0003900000 */
[----:B------:R-:W2:Y:S02]  /*9e30*/  @!P0 SYNCS.PHASECHK.TRANS64 P0, [R0+URZ+0x110], R3 ;  /* 0x00011003000085a7 */ /* 0x000ea400080010ff */
[----:B--2---:R-:W-:Y:S05]  /*9e40*/  @!P0 BRA `(.L_x_134) ;  /* 0xfffffffc00f08947 */ /* 0x004fea000383ffff */
[----:B------:R-:W-:Y:S05]  /*9e50*/  BRA `(.L_x_135) ;  /* 0xffffff8400587947 */ /* 0x000fea000383ffff */
.L_x_34:
[----:B------:R-:W-:-:S07]  /*9e60*/  MOV R0, UR4 ;  /* 0x0000000400007c02 */ /* 0x000fce0008000f00 */
.L_x_136:
[----:B-1----:R1:W2:Y:S02]  /*9e70*/  SYNCS.PHASECHK.TRANS64.TRYWAIT P0, [R0+URZ], R2 ;  /* 0x00000002000075a7 */ /* 0x0022a400080011ff */
[----:B--2---:R-:W-:Y:S05]  /*9e80*/  @!P0 NANOSLEEP.SYNCS 0x989680 ;  /* 0x009896800000895d */ /* 0x004fea0003900000 */
[----:B------:R-:W2:Y:S02]  /*9e90*/  @!P0 SYNCS.PHASECHK.TRANS64 P0, [R0+URZ], R2 ;  /* 0x00000002000085a7 */ /* 0x000ea400080010ff */
[----:B--2---:R-:W-:Y:S05]  /*9ea0*/  @!P0 BRA `(.L_x_136) ;  /* 0xfffffffc00f08947 */ /* 0x004fea000383ffff */
[----:B------:R-:W-:Y:S05]  /*9eb0*/  BRA `(.L_x_137) ;  /* 0xffffff8800f07947 */ /* 0x000fea000383ffff */
.L_x_35:
[----:B------:R-:W-:-:S07]  /*9ec0*/  MOV R0, UR5 ;  /* 0x0000000500007c02 */ /* 0x000fce0008000f00 */
.L_x_138:
[----:B-1----:R1:W2:Y:S02]  /*9ed0*/  SYNCS.PHASECHK.TRANS64.TRYWAIT P0, [R0+URZ], R2 ;  /* 0x00000002000075a7 */ /* 0x0022a400080011ff */
[----:B--2---:R-:W-:Y:S05]  /*9ee0*/  @!P0 NANOSLEEP.SYNCS 0x989680 ;  /* 0x009896800000895d */ /* 0x004fea0003900000 */
[----:B------:R-:W2:Y:S02]  /*9ef0*/  @!P0 SYNCS.PHASECHK.TRANS64 P0, [R0+URZ], R2 ;  /* 0x00000002000085a7 */ /* 0x000ea400080010ff */
[----:B--2---:R-:W-:Y:S05]  /*9f00*/  @!P0 BRA `(.L_x_138) ;  /* 0xfffffffc00f08947 */ /* 0x004fea000383ffff */
[----:B------:R-:W-:Y:S05]  /*9f10*/  BRA `(.L_x_139) ;  /* 0xffffff8c00007947 */ /* 0x000fea000383ffff */
.L_x_36:
[----:B------:R-:W-:-:S07]  /*9f20*/  MOV R0, UR5 ;  /* 0x0000000500007c02 */ /* 0x000fce0008000f00 */
.L_x_140:
[----:B-1----:R1:W2:Y:S02]  /*9f30*/  SYNCS.PHASECHK.TRANS64.TRYWAIT P0, [R0+URZ], R2 ;  /* 0x00000002000075a7 */ /* 0x0022a400080011ff */
[----:B--2---:R-:W-:Y:S05]  /*9f40*/  @!P0 NANOSLEEP.SYNCS 0x989680 ;  /* 0x009896800000895d */ /* 0x004fea0003900000 */
[----:B------:R-:W2:Y:S02]  /*9f50*/  @!P0 SYNCS.PHASECHK.TRANS64 P0, [R0+URZ], R2 ;  /* 0x00000002000085a7 */ /* 0x000ea400080010ff */
[----:B--2---:R-:W-:Y:S05]  /*9f60*/  @!P0 BRA `(.L_x_140) ;  /* 0xfffffffc00f08947 */ /* 0x004fea000383ffff */
[----:B------:R-:W-:Y:S05]  /*9f70*/  BRA `(.L_x_141) ;  /* 0xffffff8c00107947 */ /* 0x000fea000383ffff */
.L_x_37:
[----:B------:R-:W-:-:S07]  /*9f80*/  MOV R0, UR5 ;  /* 0x0000000500007c02 */ /* 0x000fce0008000f00 */
.L_x_142:
[----:B-1----:R1:W2:Y:S02]  /*9f90*/  SYNCS.PHASECHK.TRANS64.TRYWAIT P0, [R0+URZ], R2 ;  /* 0x00000002000075a7 */ /* 0x0022a400080011ff */
[----:B--2---:R-:W-:Y:S05]  /*9fa0*/  @!P0 NANOSLEEP.SYNCS 0x989680 ;  /* 0x009896800000895d */ /* 0x004fea0003900000 */
[----:B------:R-:W2:Y:S02]  /*9fb0*/  @!P0 SYNCS.PHASECHK.TRANS64 P0, [R0+URZ], R2 ;  /* 0x00000002000085a7 */ /* 0x000ea400080010ff */
[----:B--2---:R-:W-:Y:S05]  /*9fc0*/  @!P0 BRA `(.L_x_142) ;  /* 0xfffffffc00f08947 */ /* 0x004fea000383ffff */
[----:B------:R-:W-:Y:S05]  /*9fd0*/  BRA `(.L_x_143) ;  /* 0xffffff8c00207947 */ /* 0x000fea000383ffff */
.L_x_38:
[----:B------:R-:W-:-:S07]  /*9fe0*/  MOV R0, UR5 ;  /* 0x0000000500007c02 */ /* 0x000fce0008000f00 */
.L_x_144:
[----:B-1----:R1:W2:Y:S02]  /*9ff0*/  SYNCS.PHASECHK.TRANS64.TRYWAIT P0, [R0+URZ], R2 ;  /* 0x00000002000075a7 */ /* 0x0022a400080011ff */
[----:B--2---:R-:W-:Y:S05]  /*a000*/  @!P0 NANOSLEEP.SYNCS 0x989680 ;  /* 0x009896800000895d */ /* 0x004fea0003900000 */
[----:B------:R-:W2:Y:S02]  /*a010*/  @!P0 SYNCS.PHASECHK.TRANS64 P0, [R0+URZ], R2 ;  /* 0x00000002000085a7 */ /* 0x000ea400080010ff */
[----:B--2---:R-:W-:Y:S05]  /*a020*/  @!P0 BRA `(.L_x_144) ;  /* 0xfffffffc00f08947 */ /* 0x004fea000383ffff */
[----:B------:R-:W-:Y:S05]  /*a030*/  BRA `(.L_x_145) ;  /* 0xffffff8c00307947 */ /* 0x000fea000383ffff */
.L_x_39:
[----:B------:R-:W-:-:S07]  /*a040*/  MOV R0, UR5 ;  /* 0x0000000500007c02 */ /* 0x000fce0008000f00 */
.L_x_146:
[----:B-1----:R1:W2:Y:S02]  /*a050*/  SYNCS.PHASECHK.TRANS64.TRYWAIT P0, [R0+URZ], R2 ;  /* 0x00000002000075a7 */ /* 0x0022a400080011ff */
[----:B--2---:R-:W-:Y:S05]  /*a060*/  @!P0 NANOSLEEP.SYNCS 0x989680 ;  /* 0x009896800000895d */ /* 0x004fea0003900000 */
[----:B------:R-:W2:Y:S02]  /*a070*/  @!P0 SYNCS.PHASECHK.TRANS64 P0, [R0+URZ], R2 ;  /* 0x00000002000085a7 */ /* 0x000ea400080010ff */
[----:B--2---:R-:W-:Y:S05]  /*a080*/  @!P0 BRA `(.L_x_146) ;  /* 0xfffffffc00f08947 */ /* 0x004fea000383ffff */
[----:B------:R-:W-:Y:S05]  /*a090*/  BRA `(.L_x_147) ;  /* 0xffffff8c00407947 */ /* 0x000fea000383ffff */
.L_x_40:
[----:B------:R-:W-:-:S07]  /*a0a0*/  MOV R0, UR5 ;  /* 0x0000000500007c02 */ /* 0x000fce0008000f00 */
.L_x_148:
[----:B-1----:R1:W2:Y:S02]  /*a0b0*/  SYNCS.PHASECHK.TRANS64.TRYWAIT P0, [R0+URZ], R2 ;  /* 0x00000002000075a7 */ /* 0x0022a400080011ff */
[----:B--2---:R-:W-:Y:S05]  /*a0c0*/  @!P0 NANOSLEEP.SYNCS 0x989680 ;  /* 0x009896800000895d */ /* 0x004fea0003900000 */
[----:B------:R-:W2:Y:S02]  /*a0d0*/  @!P0 SYNCS.PHASECHK.TRANS64 P0, [R0+URZ], R2 ;  /* 0x00000002000085a7 */ /* 0x000ea400080010ff */
[----:B--2---:R-:W-:Y:S05]  /*a0e0*/  @!P0 BRA `(.L_x_148) ;  /* 0xfffffffc00f08947 */ /* 0x004fea000383ffff */
[----:B------:R-:W-:Y:S05]  /*a0f0*/  BRA `(.L_x_149) ;  /* 0xffffff8c00507947 */ /* 0x000fea000383ffff */
.L_x_41:
[----:B------:R-:W-:-:S07]  /*a100*/  MOV R0, UR5 ;  /* 0x0000000500007c02 */ /* 0x000fce0008000f00 */
.L_x_150:
[----:B-1----:R1:W2:Y:S02]  /*a110*/  SYNCS.PHASECHK.TRANS64.TRYWAIT P0, [R0+URZ], R2 ;  /* 0x00000002000075a7 */ /* 0x0022a400080011ff */
[----:B--2---:R-:W-:Y:S05]  /*a120*/  @!P0 NANOSLEEP.SYNCS 0x989680 ;  /* 0x009896800000895d */ /* 0x004fea0003900000 */
[----:B------:R-:W2:Y:S02]  /*a130*/  @!P0 SYNCS.PHASECHK.TRANS64 P0, [R0+URZ], R2 ;  /* 0x00000002000085a7 */ /* 0x000ea400080010ff */
[----:B--2---:R-:W-:Y:S05]  /*a140*/  @!P0 BRA `(.L_x_150) ;  /* 0xfffffffc00f08947 */ /* 0x004fea000383ffff */
[----:B------:R-:W-:Y:S05]  /*a150*/  BRA `(.L_x_151) ;  /* 0xffffff8c00607947 */ /* 0x000fea000383ffff */
.L_x_42:
[----:B------:R-:W-:-:S07]  /*a160*/  MOV R0, UR5 ;  /* 0x0000000500007c02 */ /* 0x000fce0008000f00 */
.L_x_152:
[----:B-1----:R1:W2:Y:S02]  /*a170*/  SYNCS.PHASECHK.TRANS64.TRYWAIT P0, [R0+URZ], R2 ;  /* 0x00000002000075a7 */ /* 0x0022a400080011ff */
[----:B--2---:R-:W-:Y:S05]  /*a180*/  @!P0 NANOSLEEP.SYNCS 0x989680 ;  /* 0x009896800000895d */ /* 0x004fea0003900000 */
[----:B------:R-:W2:Y:S02]  /*a190*/  @!P0 SYNCS.PHASECHK.TRANS64 P0, [R0+URZ], R2 ;  /* 0x00000002000085a7 */ /* 0x000ea400080010ff */
[----:B--2---:R-:W-:Y:S05]  /*a1a0*/  @!P0 BRA `(.L_x_152) ;  /* 0xfffffffc00f08947 */ /* 0x004fea000383ffff */
[----:B------:R-:W-:Y:S05]  /*a1b0*/  BRA `(.L_x_153) ;  /* 0xffffff8c00707947 */ /* 0x000fea000383ffff */
.L_x_43:
[----:B------:R-:W-:-:S07]  /*a1c0*/  MOV R0, UR5 ;  /* 0x0000000500007c02 */ /* 0x000fce0008000f00 */
.L_x_154:
[----:B-1----:R1:W2:Y:S02]  /*a1d0*/  SYNCS.PHASECHK.TRANS64.TRYWAIT P0, [R0+URZ], R2 ;  /* 0x00000002000075a7 */ /* 0x0022a400080011ff */
[----:B--2---:R-:W-:Y:S05]  /*a1e0*/  @!P0 NANOSLEEP.SYNCS 0x989680 ;  /* 0x009896800000895d */ /* 0x004fea0003900000 */
[----:B------:R-:W2:Y:S02]  /*a1f0*/  @!P0 SYNCS.PHASECHK.TRANS64 P0, [R0+URZ], R2 ;  /* 0x00000002000085a7 */ /* 0x000ea400080010ff */
[----:B--2---:R-:W-:Y:S05]  /*a200*/  @!P0 BRA `(.L_x_154) ;  /* 0xfffffffc00f08947 */ /* 0x004fea000383ffff */
[----:B------:R-:W-:Y:S05]  /*a210*/  BRA `(.L_x_155) ;  /* 0xffffff8c00807947 */ /* 0x000fea000383ffff */
.L_x_44:
[----:B------:R-:W-:-:S07]  /*a220*/  MOV R0, UR5 ;  /* 0x0000000500007c02 */ /* 0x000fce0008000f00 */
.L_x_156:
[----:B-1----:R1:W2:Y:S02]  /*a230*/  SYNCS.PHASECHK.TRANS64.TRYWAIT P0, [R0+URZ], R2 ;  /* 0x00000002000075a7 */ /* 0x0022a400080011ff */
[----:B--2---:R-:W-:Y:S05]  /*a240*/  @!P0 NANOSLEEP.SYNCS 0x989680 ;  /* 0x009896800000895d */ /* 0x004fea0003900000 */
[----:B------:R-:W2:Y:S02]  /*a250*/  @!P0 SYNCS.PHASECHK.TRANS64 P0, [R0+URZ], R2 ;  /* 0x00000002000085a7 */ /* 0x000ea400080010ff */
[----:B--2---:R-:W-:Y:S05]  /*a260*/  @!P0 BRA `(.L_x_156) ;  /* 0xfffffffc00f08947 */ /* 0x004fea000383ffff */
[----:B------:R-:W-:Y:S05]  /*a270*/  BRA `(.L_x_157) ;  /* 0xffffff8c00907947 */ /* 0x000fea000383ffff */
.L_x_47:
[----:B------:R-:W-:-:S07]  /*a280*/  MOV R4, UR4 ;  /* 0x0000000400047c02 */ /* 0x000fce0008000f00 */
.L_x_158:
[----:B--2---:R2:W3:Y:S02]  /*a290*/  SYNCS.PHASECHK.TRANS64.TRYWAIT P1, [R4+URZ+0x118], R6 ;  /* 0x00011806040075a7 */ /* 0x0044e400080211ff */
[----:B---3--:R-:W-:Y:S05]  /*a2a0*/  @!P1 NANOSLEEP.SYNCS 0x989680 ;  /* 0x009896800000995d */ /* 0x008fea0003900000 */
[----:B------:R-:W3:Y:S02]  /*a2b0*/  @!P1 SYNCS.PHASECHK.TRANS64 P1, [R4+URZ+0x118], R6 ;  /* 0x00011806040095a7 */ /* 0x000ee400080210ff */
[----:B---3--:R-:W-:Y:S05]  /*a2c0*/  @!P1 BRA `(.L_x_158) ;  /* 0xfffffffc00f09947 */ /* 0x008fea000383ffff */
[----:B------:R-:W-:Y:S05]  /*a2d0*/  BRA `(.L_x_159) ;  /* 0xffffff9000007947 */ /* 0x000fea000383ffff */
.L_x_48:
[----:B--2---:R-:W-:-:S07]  /*a2e0*/  MOV R4, UR4 ;  /* 0x0000000400047c02 */ /* 0x004fce0008000f00 */
.L_x_160:
[----:B--2---:R2:W3:Y:S02]  /*a2f0*/  SYNCS.PHASECHK.TRANS64.TRYWAIT P1, [R4+URZ+0x110], R5 ;  /* 0x00011005040075a7 */ /* 0x0044e400080211ff */
[----:B---3--:R-:W-:Y:S05]  /*a300*/  @!P1 NANOSLEEP.SYNCS 0x989680 ;  /* 0x009896800000995d */ /* 0x008fea0003900000 */
[----:B------:R-:W3:Y:S02]  /*a310*/  @!P1 SYNCS.PHASECHK.TRANS64 P1, [R4+URZ+0x110], R5 ;  /* 0x00011005040095a7 */ /* 0x000ee400080210ff */
[----:B---3--:R-:W-:Y:S05]  /*a320*/  @!P1 BRA `(.L_x_160) ;  /* 0xfffffffc00f09947 */ /* 0x008fea000383ffff */
[----:B------:R-:W-:Y:S05]  /*a330*/  BRA `(.L_x_161) ;  /* 0xffffff9000087947 */ /* 0x000fea000383ffff */
.L_x_56:
[----:B------:R-:W-:-:S07]  /*a340*/  MOV R0, UR18 ;  /* 0x0000001200007c02 */ /* 0x000fce0008000f00 */
.L_x_162:
[----:B-1----:R1:W2:Y:S02]  /*a350*/  SYNCS.PHASECHK.TRANS64.TRYWAIT P0, [R0+URZ+0x110], R4 ;  /* 0x00011004000075a7 */ /* 0x0022a400080011ff */
[----:B--2---:R-:W-:Y:S05]  /*a360*/  @!P0 NANOSLEEP.SYNCS 0x989680 ;  /* 0x009896800000895d */ /* 0x004fea0003900000 */
[----:B------:R-:W2:Y:S02]  /*a370*/  @!P0 SYNCS.PHASECHK.TRANS64 P0, [R0+URZ+0x110], R4 ;  /* 0x00011004000085a7 */ /* 0x000ea400080010ff */
[----:B--2---:R-:W-:Y:S05]  /*a380*/  @!P0 BRA `(.L_x_162) ;  /* 0xfffffffc00f08947 */ /* 0x004fea000383ffff */
[----:B------:R-:W-:Y:S05]  /*a390*/  BRA `(.L_x_163) ;  /* 0xffffff9400847947 */ /* 0x000fea000383ffff */
.L_x_57:
[----:B------:R-:W-:-:S07]  /*a3a0*/  MOV R4, UR22 ;  /* 0x0000001600047c02 */ /* 0x000fce0008000f00 */
.L_x_164:
[----:B-1----:R1:W2:Y:S02]  /*a3b0*/  SYNCS.PHASECHK.TRANS64.TRYWAIT P0, [R4+URZ+0x130], R0 ;  /* 0x00013000040075a7 */ /* 0x0022a400080011ff */
[----:B--2---:R-:W-:Y:S05]  /*a3c0*/  @!P0 NANOSLEEP.SYNCS 0x989680 ;  /* 0x009896800000895d */ /* 0x004fea0003900000 */
[----:B------:R-:W2:Y:S02]  /*a3d0*/  @!P0 SYNCS.PHASECHK.TRANS64 P0, [R4+URZ+0x130], R0 ;  /* 0x00013000040085a7 */ /* 0x000ea400080010ff */
[----:B--2---:R-:W-:Y:S05]  /*a3e0*/  @!P0 BRA `(.L_x_164) ;  /* 0xfffffffc00f08947 */ /* 0x004fea000383ffff */
[----:B------:R-:W-:Y:S05]  /*a3f0*/  BRA `(.L_x_165) ;  /* 0xffffff9400a07947 */ /* 0x000fea000383ffff */
.L_x_60:
[----:B-1----:R-:W-:Y:S07]  /*a400*/  MOV R0, UR16 ;  /* 0x0000001000007c02 */ /* 0x002fee0008000f00 */
.L_x_166:
[----:B-1----:R1:W2:Y:S02]  /*a410*/  SYNCS.PHASECHK.TRANS64.TRYWAIT P0, [R0+URZ], R5 ;  /* 0x00000005000075a7 */ /* 0x0022a400080011ff */
[----:B--2---:R-:W-:Y:S05]  /*a420*/  @!P0 NANOSLEEP.SYNCS 0x989680 ;  /* 0x009896800000895d */ /* 0x004fea0003900000 */
[----:B------:R-:W2:Y:S02]  /*a430*/  @!P0 SYNCS.PHASECHK.TRANS64 P0, [R0+URZ], R5 ;  /* 0x00000005000085a7 */ /* 0x000ea400080010ff */
[----:B--2---:R-:W-:Y:S05]  /*a440*/  @!P0 BRA `(.L_x_166) ;  /* 0xfffffffc00f08947 */ /* 0x004fea000383ffff */
[----:B------:R-:W-:Y:S05]  /*a450*/  BRA `(.L_x_59) ;  /* 0xffffff9400c47947 */ /* 0x000fea000383ffff */
.L_x_63:
[----:B------:R-:W-:-:S07]  /*a460*/  MOV R0, UR4 ;  /* 0x0000000400007c02 */ /* 0x000fce0008000f00 */
.L_x_167:
[----:B-1----:R1:W3:Y:S02]  /*a470*/  SYNCS.PHASECHK.TRANS64.TRYWAIT P0, [R0+URZ], R2 ;  /* 0x00000002000075a7 */ /* 0x0022e400080011ff */
[----:B---3--:R-:W-:Y:S05]  /*a480*/  @!P0 NANOSLEEP.SYNCS 0x989680 ;  /* 0x009896800000895d */ /* 0x008fea0003900000 */
[----:B------:R-:W3:Y:S02]  /*a490*/  @!P0 SYNCS.PHASECHK.TRANS64 P0, [R0+URZ], R2 ;  /* 0x00000002000085a7 */ /* 0x000ee400080010ff */
[----:B---3--:R-:W-:Y:S05]  /*a4a0*/  @!P0 BRA `(.L_x_167) ;  /* 0xfffffffc00f08947 */ /* 0x008fea000383ffff */
[----:B------:R-:W-:Y:S05]  /*a4b0*/  BRA `(.L_x_168) ;  /* 0xffffff9800907947 */ /* 0x000fea000383ffff */
.L_x_64:
[----:B------:R-:W-:-:S07]  /*a4c0*/  MOV R0, UR4 ;  /* 0x0000000400007c02 */ /* 0x000fce0008000f00 */
.L_x_169:
[----:B-1----:R1:W2:Y:S02]  /*a4d0*/  SYNCS.PHASECHK.TRANS64.TRYWAIT P0, [R0+URZ], R2 ;  /* 0x00000002000075a7 */ /* 0x0022a400080011ff */
[----:B--2---:R-:W-:Y:S05]  /*a4e0*/  @!P0 NANOSLEEP.SYNCS 0x989680 ;  /* 0x009896800000895d */ /* 0x004fea0003900000 */
[----:B------:R-:W2:Y:S02]  /*a4f0*/  @!P0 SYNCS.PHASECHK.TRANS64 P0, [R0+URZ], R2 ;  /* 0x00000002000085a7 */ /* 0x000ea400080010ff */
[----:B--2---:R-:W-:Y:S05]  /*a500*/  @!P0 BRA `(.L_x_169) ;  /* 0xfffffffc00f08947 */ /* 0x004fea000383ffff */
[----:B------:R-:W-:Y:S05]  /*a510*/  BRA `(.L_x_170) ;  /* 0xffffff98009c7947 */ /* 0x000fea000383ffff */
.L_x_69:
[----:B------:R-:W-:Y:S07]  /*a520*/  MOV R0, UR20 ;  /* 0x0000001400007c02 */ /* 0x000fee0008000f00 */
.L_x_171:
[----:B-1----:R1:W2:Y:S02]  /*a530*/  SYNCS.PHASECHK.TRANS64.TRYWAIT P0, [R0+URZ+0x110], R2 ;  /* 0x00011002000075a7 */ /* 0x0022a400080011ff */
[----:B--2---:R-:W-:Y:S05]  /*a540*/  @!P0 NANOSLEEP.SYNCS 0x989680 ;  /* 0x009896800000895d */ /* 0x004fea0003900000 */
[----:B------:R-:W2:Y:S02]  /*a550*/  @!P0 SYNCS.PHASECHK.TRANS64 P0, [R0+URZ+0x110], R2 ;  /* 0x00011002000085a7 */ /* 0x000ea400080010ff */
[----:B--2---:R-:W-:Y:S05]  /*a560*/  @!P0 BRA `(.L_x_171) ;  /* 0xfffffffc00f08947 */ /* 0x004fea000383ffff */
[----:B------:R-:W-:Y:S05]  /*a570*/  BRA `(.L_x_172) ;  /* 0xffffff9c00f87947 */ /* 0x000fea000383ffff */
.L_x_72:
[----:B------:R-:W-:Y:S07]  /*a580*/  MOV R0, UR20 ;  /* 0x0000001400007c02 */ /* 0x000fee0008000f00 */
.L_x_173:
[----:B-1----:R1:W2:Y:S02]  /*a590*/  SYNCS.PHASECHK.TRANS64.TRYWAIT P2, [R0+URZ+0x108], R2 ;  /* 0x00010802000075a7 */ /* 0x0022a400080411ff */
[----:B--2---:R-:W-:Y:S05]  /*a5a0*/  @!P2 NANOSLEEP.SYNCS 0x989680 ;  /* 0x009896800000a95d */ /* 0x004fea0003900000 */
[----:B------:R-:W2:Y:S02]  /*a5b0*/  @!P2 SYNCS.PHASECHK.TRANS64 P2, [R0+URZ+0x108], R2 ;  /* 0x000108020000a5a7 */ /* 0x000ea400080410ff */
[----:B--2---:R-:W-:Y:S05]  /*a5c0*/  @!P2 BRA `(.L_x_173) ;  /* 0xfffffffc00f0a947 */ /* 0x004fea000383ffff */
[----:B------:R-:W-:Y:S05]  /*a5d0*/  BRA `(.L_x_71) ;  /* 0xffffffa4005c7947 */ /* 0x000fea000383ffff */
.L_x_75:
[----:B------:R-:W-:Y:S07]  /*a5e0*/  MOV R2, UR20 ;  /* 0x0000001400027c02 */ /* 0x000fee0008000f00 */
.L_x_174:
[----:B-1----:R1:W2:Y:S02]  /*a5f0*/  SYNCS.PHASECHK.TRANS64.TRYWAIT P1, [R2+URZ+0xe0], R8 ;  /* 0x0000e008020075a7 */ /* 0x0022a400080211ff */
[----:B--2---:R-:W-:Y:S05]  /*a600*/  @!P1 NANOSLEEP.SYNCS 0x989680 ;  /* 0x009896800000995d */ /* 0x004fea0003900000 */
[----:B------:R-:W2:Y:S02]  /*a610*/  @!P1 SYNCS.PHASECHK.TRANS64 P1, [R2+URZ+0xe0], R8 ;  /* 0x0000e008020095a7 */ /* 0x000ea400080210ff */
[----:B--2---:R-:W-:Y:S05]  /*a620*/  @!P1 BRA `(.L_x_174) ;  /* 0xfffffffc00f09947 */ /* 0x004fea000383ffff */
[----:B------:R-:W-:Y:S05]  /*a630*/  BRA `(.L_x_175) ;  /* 0xffffffa800107947 */ /* 0x000fea000383ffff */
.L_x_76:
[----:B------:R-:W-:Y:S07]  /*a640*/  MOV R2, UR20 ;  /* 0x0000001400027c02 */ /* 0x000fee0008000f00 */
.L_x_176:
[----:B-1----:R1:W2:Y:S02]  /*a650*/  SYNCS.PHASECHK.TRANS64.TRYWAIT P1, [R2+URZ+0xe8], R8 ;  /* 0x0000e808020075a7 */ /* 0x0022a400080211ff */
[----:B--2---:R-:W-:Y:S05]  /*a660*/  @!P1 NANOSLEEP.SYNCS 0x989680 ;  /* 0x009896800000995d */ /* 0x004fea0003900000 */
[----:B------:R-:W2:Y:S02]  /*a670*/  @!P1 SYNCS.PHASECHK.TRANS64 P1, [R2+URZ+0xe8], R8 ;  /* 0x0000e808020095a7 */ /* 0x000ea400080210ff */
[----:B--2---:R-:W-:Y:S05]  /*a680*/  @!P1 BRA `(.L_x_176) ;  /* 0xfffffffc00f09947 */ /* 0x004fea000383ffff */
[----:B------:R-:W-:Y:S05]  /*a690*/  BRA `(.L_x_177) ;  /* 0xffffffa800587947 */ /* 0x000fea000383ffff */
.L_x_77:
[----:B------:R-:W-:Y:S07]  /*a6a0*/  MOV R2, UR20 ;  /* 0x0000001400027c02 */ /* 0x000fee0008000f00 */
.L_x_178:
[----:B-1----:R1:W2:Y:S02]  /*a6b0*/  SYNCS.PHASECHK.TRANS64.TRYWAIT P1, [R2+URZ+0xf0], R8 ;  /* 0x0000f008020075a7 */ /* 0x0022a400080211ff */
[----:B--2---:R-:W-:Y:S05]  /*a6c0*/  @!P1 NANOSLEEP.SYNCS 0x989680 ;  /* 0x009896800000995d */ /* 0x004fea0003900000 */
[----:B------:R-:W2:Y:S02]  /*a6d0*/  @!P1 SYNCS.PHASECHK.TRANS64 P1, [R2+URZ+0xf0], R8 ;  /* 0x0000f008020095a7 */ /* 0x000ea400080210ff */
[----:B--2---:R-:W-:Y:S05]  /*a6e0*/  @!P1 BRA `(.L_x_178) ;  /* 0xfffffffc00f09947 */ /* 0x004fea000383ffff */
[----:B------:R-:W-:Y:S05]  /*a6f0*/  BRA `(.L_x_179) ;  /* 0xffffffa800a07947 */ /* 0x000fea000383ffff */
.L_x_78:
[----:B------:R-:W-:Y:S07]  /*a700*/  MOV R0, UR20 ;  /* 0x0000001400007c02 */ /* 0x000fee0008000f00 */
.L_x_180:
[----:B-1----:R1:W2:Y:S02]  /*a710*/  SYNCS.PHASECHK.TRANS64.TRYWAIT P0, [R0+URZ+0xf8], R8 ;  /* 0x0000f808000075a7 */ /* 0x0022a400080011ff */
[----:B--2---:R-:W-:Y:S05]  /*a720*/  @!P0 NANOSLEEP.SYNCS 0x989680 ;  /* 0x009896800000895d */ /* 0x004fea0003900000 */
[----:B------:R-:W2:Y:S02]  /*a730*/  @!P0 SYNCS.PHASECHK.TRANS64 P0, [R0+URZ+0xf8], R8 ;  /* 0x0000f808000085a7 */ /* 0x000ea400080010ff */
[----:B--2---:R-:W-:Y:S05]  /*a740*/  @!P0 BRA `(.L_x_180) ;  /* 0xfffffffc00f08947 */ /* 0x004fea000383ffff */
[----:B------:R-:W-:Y:S05]  /*a750*/  BRA `(.L_x_181) ;  /* 0xffffffa800e87947 */ /* 0x000fea000383ffff */
.L_x_80:
[----:B------:R-:W-:-:S07]  /*a760*/  MOV R0, UR20 ;  /* 0x0000001400007c02 */ /* 0x000fce0008000f00 */
.L_x_182:
[----:B--2---:R2:W3:Y:S02]  /*a770*/  SYNCS.PHASECHK.TRANS64.TRYWAIT P0, [R0+URZ+0xe0], R2 ;  /* 0x0000e002000075a7 */ /* 0x0044e400080011ff */
[----:B---3--:R-:W-:Y:S05]  /*a780*/  @!P0 NANOSLEEP.SYNCS 0x989680 ;  /* 0x009896800000895d */ /* 0x008fea0003900000 */
[----:B------:R-:W3:Y:S02]  /*a790*/  @!P0 SYNCS.PHASECHK.TRANS64 P0, [R0+URZ+0xe0], R2 ;  /* 0x0000e002000085a7 */ /* 0x000ee400080010ff */
[----:B---3--:R-:W-:Y:S05]  /*a7a0*/  @!P0 BRA `(.L_x_182) ;  /* 0xfffffffc00f08947 */ /* 0x008fea000383ffff */
[----:B------:R-:W-:Y:S05]  /*a7b0*/  BRA `(.L_x_183) ;  /* 0xffffffac004c7947 */ /* 0x000fea000383ffff */
.L_x_81:
[----:B--2---:R-:W-:-:S07]  /*a7c0*/  MOV R0, UR20 ;  /* 0x0000001400007c02 */ /* 0x004fce0008000f00 */
.L_x_184:
[----:B--2---:R2:W3:Y:S02]  /*a7d0*/  SYNCS.PHASECHK.TRANS64.TRYWAIT P0, [R0+URZ+0xe8], R2 ;  /* 0x0000e802000075a7 */ /* 0x0044e400080011ff */
[----:B---3--:R-:W-:Y:S05]  /*a7e0*/  @!P0 NANOSLEEP.SYNCS 0x989680 ;  /* 0x009896800000895d */ /* 0x008fea0003900000 */
[----:B------:R-:W3:Y:S02]  /*a7f0*/  @!P0 SYNCS.PHASECHK.TRANS64 P0, [R0+URZ+0xe8], R2 ;  /* 0x0000e802000085a7 */ /* 0x000ee400080010ff */
[----:B---3--:R-:W-:Y:S05]  /*a800*/  @!P0 BRA `(.L_x_184) ;  /* 0xfffffffc00f08947 */ /* 0x008fea000383ffff */
[----:B------:R-:W-:Y:S05]  /*a810*/  BRA `(.L_x_185) ;  /* 0xffffffac003c7947 */ /* 0x000fea000383ffff */
.L_x_82:
[----:B--2---:R-:W-:-:S07]  /*a820*/  MOV R0, UR20 ;  /* 0x0000001400007c02 */ /* 0x004fce0008000f00 */
.L_x_186:
[----:B--2---:R2:W3:Y:S02]  /*a830*/  SYNCS.PHASECHK.TRANS64.TRYWAIT P0, [R0+URZ+0xf0], R2 ;  /* 0x0000f002000075a7 */ /* 0x0044e400080011ff */
[----:B---3--:R-:W-:Y:S05]  /*a840*/  @!P0 NANOSLEEP.SYNCS 0x989680 ;  /* 0x009896800000895d */ /* 0x008fea0003900000 */
[----:B------:R-:W3:Y:S02]  /*a850*/  @!P0 SYNCS.PHASECHK.TRANS64 P0, [R0+URZ+0xf0], R2 ;  /* 0x0000f002000085a7 */ /* 0x000ee400080010ff */
[----:B---3--:R-:W-:Y:S05]  /*a860*/  @!P0 BRA `(.L_x_186) ;  /* 0xfffffffc00f08947 */ /* 0x008fea000383ffff */
[----:B------:R-:W-:Y:S05]  /*a870*/  BRA `(.L_x_187) ;  /* 0xffffffac002c7947 */ /* 0x000fea000383ffff */
.L_x_84:
[----:B------:R-:W-:Y:S07]  /*a880*/  MOV R0, UR49 ;  /* 0x0000003100007c02 */ /* 0x000fee0008000f00 */
.L_x_188:
[----:B-1----:R1:W2:Y:S02]  /*a890*/  SYNCS.PHASECHK.TRANS64.TRYWAIT P0, [R0+URZ+0x110], R2 ;  /* 0x00011002000075a7 */ /* 0x0022a400080011ff */
[----:B--2---:R-:W-:Y:S05]  /*a8a0*/  @!P0 NANOSLEEP.SYNCS 0x989680 ;  /* 0x009896800000895d */ /* 0x004fea0003900000 */
[----:B------:R-:W2:Y:S02]  /*a8b0*/  @!P0 SYNCS.PHASECHK.TRANS64 P0, [R0+URZ+0x110], R2 ;  /* 0x00011002000085a7 */ /* 0x000ea400080010ff */
[----:B--2---:R-:W-:Y:S05]  /*a8c0*/  @!P0 BRA `(.L_x_188) ;  /* 0xfffffffc00f08947 */ /* 0x004fea000383ffff */
[----:B------:R-:W-:Y:S05]  /*a8d0*/  BRA `(.L_x_189) ;  /* 0xffffffb000047947 */ /* 0x000fea000383ffff */
.L_x_95:
[----:B-1----:R-:W-:Y:S04]  /*a8e0*/  MOV R2, UR49 ;  /* 0x0000003100027c02 */ /* 0x002fe80008000f00 */
[----:B------:R1:W2:Y:S03]  /*a8f0*/  SYNCS.PHASECHK.TRANS64.TRYWAIT P1, [R2+URZ+0xc0], R3 ;  /* 0x0000c003020075a7 */ /* 0x0002a600080211ff */
[----:B--2---:R-:W-:Y:S05]  /*a900*/  @!P1 NANOSLEEP.SYNCS 0x989680 ;  /* 0x009896800000995d */ /* 0x004fea0003900000 */
[----:B------:R-:W2:Y:S02]  /*a910*/  @!P1 SYNCS.PHASECHK.TRANS64 P1, [R2+URZ+0xc0], R3 ;  /* 0x0000c003020095a7 */ /* 0x000ea400080210ff */
[----:B--2---:R-:W-:Y:S05]  /*a920*/  @!P1 BRA `(.L_x_95) ;  /* 0xfffffffc00ec9947 */ /* 0x004fea000383ffff */
[----:B------:R-:W-:Y:S05]  /*a930*/  BRA `(.L_x_94) ;  /* 0xffffffbc00f07947 */ /* 0x000fea000383ffff */
.L_x_97:
[----:B-1----:R1:W4:Y:S02]  /*a940*/  SYNCS.PHASECHK.TRANS64.TRYWAIT P0, [R56+URZ+0x120], R0 ;  /* 0x00012000380075a7 */ /* 0x00232400080011ff */
[----:B----4-:R-:W-:Y:S05]  /*a950*/  @!P0 NANOSLEEP.SYNCS 0x989680 ;  /* 0x009896800000895d */ /* 0x010fea0003900000 */
[----:B------:R-:W4:Y:S02]  /*a960*/  @!P0 SYNCS.PHASECHK.TRANS64 P0, [R56+URZ+0x120], R0 ;  /* 0x00012000380085a7 */ /* 0x000f2400080010ff */
[----:B----4-:R-:W-:Y:S05]  /*a970*/  @!P0 BRA `(.L_x_97) ;  /* 0xfffffffc00f08947 */ /* 0x010fea000383ffff */
[----:B------:R-:W-:Y:S05]  /*a980*/  BRA `(.L_x_96) ;  /* 0xffffffc000187947 */ /* 0x000fea000383ffff */
.L_x_106:
[----:B---3--:R3:W4:Y:S02]  /*a990*/  SYNCS.PHASECHK.TRANS64.TRYWAIT P0, [R2+URZ+0xc0], R0 ;  /* 0x0000c000020075a7 */ /* 0x00872400080011ff */
[----:B----4-:R-:W-:Y:S05]  /*a9a0*/  @!P0 NANOSLEEP.SYNCS 0x989680 ;  /* 0x009896800000895d */ /* 0x010fea0003900000 */
[----:B------:R-:W4:Y:S02]  /*a9b0*/  @!P0 SYNCS.PHASECHK.TRANS64 P0, [R2+URZ+0xc0], R0 ;  /* 0x0000c000020085a7 */ /* 0x000f2400080010ff */
[----:B----4-:R-:W-:Y:S05]  /*a9c0*/  @!P0 BRA `(.L_x_106) ;  /* 0xfffffffc00f08947 */ /* 0x010fea000383ffff */
[----:B------:R-:W-:Y:S05]  /*a9d0*/  BRA `(.L_x_105) ;  /* 0xffffffcc00007947 */ /* 0x000fea000383ffff */
.L_x_114:
[----:B-1----:R1:W3:Y:S02]  /*a9e0*/  SYNCS.PHASECHK.TRANS64.TRYWAIT P0, [R6+URZ+0xc0], R5 ;  /* 0x0000c005060075a7 */ /* 0x0022e400080011ff */
[----:B---3--:R-:W-:Y:S05]  /*a9f0*/  @!P0 NANOSLEEP.SYNCS 0x989680 ;  /* 0x009896800000895d */ /* 0x008fea0003900000 */
[----:B------:R-:W3:Y:S02]  /*aa00*/  @!P0 SYNCS.PHASECHK.TRANS64 P0, [R6+URZ+0xc0], R5 ;  /* 0x0000c005060085a7 */ /* 0x000ee400080010ff */
[----:B---3--:R-:W-:Y:S05]  /*aa10*/  @!P0 BRA `(.L_x_114) ;  /* 0xfffffffc00f08947 */ /* 0x008fea000383ffff */
[----:B------:R-:W-:Y:S05]  /*aa20*/  BRA `(.L_x_113) ;  /* 0xffffffd8000c7947 */ /* 0x000fea000383ffff */
.L_x_122:
[----:B---3--:R3:W4:Y:S02]  /*aa30*/  SYNCS.PHASECHK.TRANS64.TRYWAIT P0, [R2+URZ+0xc0], R5 ;  /* 0x0000c005020075a7 */ /* 0x00872400080011ff */
[----:B----4-:R-:W-:Y:S05]  /*aa40*/  @!P0 NANOSLEEP.SYNCS 0x989680 ;  /* 0x009896800000895d */ /* 0x010fea0003900000 */
[----:B------:R-:W4:Y:S02]  /*aa50*/  @!P0 SYNCS.PHASECHK.TRANS64 P0, [R2+URZ+0xc0], R5 ;  /* 0x0000c005020085a7 */ /* 0x000f2400080010ff */
[----:B----4-:R-:W-:Y:S05]  /*aa60*/  @!P0 BRA `(.L_x_122) ;  /* 0xfffffffc00f08947 */ /* 0x010fea000383ffff */
[----:B------:R-:W-:Y:S05]  /*aa70*/  BRA `(.L_x_121) ;  /* 0xffffffe400147947 */ /* 0x000fea000383ffff */
        .weak           $__internal_0_$__cuda_sm10x_tcgen05_guardrail_trap_col_being_dealloced_not_returned_by_alloc
        .type           $__internal_0_$__cuda_sm10x_tcgen05_guardrail_trap_col_being_dealloced_not_returned_by_alloc,@function
        .size           $__internal_0_$__cuda_sm10x_tcgen05_guardrail_trap_col_being_dealloced_not_returned_by_alloc,($__internal_1_$__cuda_sm10x_tcgen05_guardrail_trap_phase_invalid_during_alloc - $__internal_0_$__cuda_sm10x_tcgen05_guardrail_trap_col_being_dealloced_not_returned_by_alloc)
$__internal_0_$__cuda_sm10x_tcgen05_guardrail_trap_col_being_dealloced_not_returned_by_alloc:
[----:B------:R-:W-:Y:S05]  /*aa80*/  BPT.TRAP 0x1 ;  /* 0x000000040000795c */ /* 0x000fea0000300000 */
[----:B------:R-:W-:-:S04]  /*aa90*/  HFMA2 R3, -RZ, RZ, 0, 0 ;  /* 0x00000000ff037431 */ /* 0x000fc800000001ff */
[----:B------:R-:W-:Y:S05]  /*aaa0*/  RET.REL.NODEC R2 `(_ZN7cutlass13device_kernelINS_4conv6kernel13ConvUniversalINS1_16ConvProblemShapeILNS1_8OperatorE0ELi3EEENS1_10collective14CollectiveConvINS1_47MainloopSm100TmaUmmaWarpSpecializedImplicitGemmILS5_0ELi12ELi3ELi1ELi2EN4cute5tupleIJNSA_1CILi1EEESD_SD_EEEEENSB_IJNSC_ILi128EEESG_NSB_IJNSC_ILi32EEEEEEEEENS_10bfloat16_tESK_NSA_8TiledMMAINSA_8MMA_AtomIJNSA_20SM100_MMA_F16BF16_SSISK_SK_fLi128ELi128ELNSA_4UMMA5MajorE0ELSP_0ELNSO_7ScaleInE0ELSQ_0EEEEEENSA_6LayoutISE_NSB_IJNSC_ILi0EEESU_SU_EEEEENSB_IJNSA_10UnderscoreESX_SX_EEEEENS7_6detail27Sm100ImplicitGemmTileTraitsINSA_20SM90_TMA_LOAD_IM2COLENSA_14ComposedLayoutINSA_7SwizzleILi2ELi4ELi3EEENSA_18smem_ptr_flag_bitsILi16EEENST_INSB_IJNSC_ILi8EEESH_EEENSB_IJSH_SD_EEEEEEEvEENS11_INSA_13SM90_TMA_LOADES1C_vEEEENS_8epilogue10collective18CollectiveEpilogueINS1H_23Sm100TmaWarpSpecializedILi4ELi2ELi32ELb1ELb0EEEJSJ_NSB_IJNST_ISG_SD_EENST_ISH_SD_EEEEESK_NSB_IJNSB_IJllllEEESD_SU_EEESK_S1Q_NS1H_6fusion15FusionCallbacksIS1L_NS1R_17LinearCombinationISK_fSK_fLNS_15FloatRoundStyleE2EEESJ_S1O_JEEENSA_5SM1004TMEM4LOAD26SM100_TMEM_LOAD_32dp32b32xES12_S1C_NSA_39AutoVectorizingCopyWithAssumedAlignmentILi128EEENSA_21SM90_TMA_STORE_IM2COLES1C_S22_S22_EEEvvEEEEvNT_6ParamsE) ;  /* 0xffffff5402547950 */ /* 0x000fea0003c3ffff */
        .weak           $__internal_1_$__cuda_sm10x_tcgen05_guardrail_trap_phase_invalid_during_alloc
        .type           $__internal_1_$__cuda_sm10x_tcgen05_guardrail_trap_phase_invalid_during_alloc,@function
        .size           $__internal_1_$__cuda_sm10x_tcgen05_guardrail_trap_phase_invalid_during_alloc,($__internal_2_$__cuda_sm10x_tcgen05_guardrail_trap_unallocated_columns_being_dealloced - $__internal_1_$__cuda_sm10x_tcgen05_guardrail_trap_phase_invalid_during_alloc)
$__internal_1_$__cuda_sm10x_tcgen05_guardrail_trap_phase_invalid_during_alloc:
[----:B------:R-:W-:Y:S05]  /*aab0*/  BPT.TRAP 0x1 ;  /* 0x000000040000795c */ /* 0x000fea0000300000 */
[----:B------:R-:W-:-:S04]  /*aac0*/  MOV R3, 0x0 ;  /* 0x0000000000037802 */ /* 0x000fc80000000f00 */
[----:B------:R-:W-:Y:S05]  /*aad0*/  RET.REL.NODEC R2 `(_ZN7cutlass13device_kernelINS_4conv6kernel13ConvUniversalINS1_16ConvProblemShapeILNS1_8OperatorE0ELi3EEENS1_10collective14CollectiveConvINS1_47MainloopSm100TmaUmmaWarpSpecializedImplicitGemmILS5_0ELi12ELi3ELi1ELi2EN4cute5tupleIJNSA_1CILi1EEESD_SD_EEEEENSB_IJNSC_ILi128EEESG_NSB_IJNSC_ILi32EEEEEEEEENS_10bfloat16_tESK_NSA_8TiledMMAINSA_8MMA_AtomIJNSA_20SM100_MMA_F16BF16_SSISK_SK_fLi128ELi128ELNSA_4UMMA5MajorE0ELSP_0ELNSO_7ScaleInE0ELSQ_0EEEEEENSA_6LayoutISE_NSB_IJNSC_ILi0EEESU_SU_EEEEENSB_IJNSA_10UnderscoreESX_SX_EEEEENS7_6detail27Sm100ImplicitGemmTileTraitsINSA_20SM90_TMA_LOAD_IM2COLENSA_14ComposedLayoutINSA_7SwizzleILi2ELi4ELi3EEENSA_18smem_ptr_flag_bitsILi16EEENST_INSB_IJNSC_ILi8EEESH_EEENSB_IJSH_SD_EEEEEEEvEENS11_INSA_13SM90_TMA_LOADES1C_vEEEENS_8epilogue10collective18CollectiveEpilogueINS1H_23Sm100TmaWarpSpecializedILi4ELi2ELi32ELb1ELb0EEEJSJ_NSB_IJNST_ISG_SD_EENST_ISH_SD_EEEEESK_NSB_IJNSB_IJllllEEESD_SU_EEESK_S1Q_NS1H_6fusion15FusionCallbacksIS1L_NS1R_17LinearCombinationISK_fSK_fLNS_15FloatRoundStyleE2EEESJ_S1O_JEEENSA_5SM1004TMEM4LOAD26SM100_TMEM_LOAD_32dp32b32xES12_S1C_NSA_39AutoVectorizingCopyWithAssumedAlignmentILi128EEENSA_21SM90_TMA_STORE_IM2COLES1C_S22_S22_EEEvvEEEEvNT_6ParamsE) ;  /* 0xffffff5402487950 */ /* 0x000fea0003c3ffff */
        .weak           $__internal_2_$__cuda_sm10x_tcgen05_guardrail_trap_unallocated_columns_being_dealloced
        .type           $__internal_2_$__cuda_sm10x_tcgen05_guardrail_trap_unallocated_columns_being_dealloced,@function
        .size           $__internal_2_$__cuda_sm10x_tcgen05_guardrail_trap_unallocated_columns_being_dealloced,(.L_x_191 - $__internal_2_$__cuda_sm10x_tcgen05_guardrail_trap_unallocated_columns_being_dealloced)
$__internal_2_$__cuda_sm10x_tcgen05_guardrail_trap_unallocated_columns_being_dealloced:
[----:B------:R-:W-:Y:S05]  /*aae0*/  BPT.TRAP 0x1 ;  /* 0x000000040000795c */ /* 0x000fea0000300000 */
[----:B------:R-:W-:-:S04]  /*aaf0*/  HFMA2 R3, -RZ, RZ, 0, 0 ;  /* 0x00000000ff037431 */ /* 0x000fc800000001ff */
[----:B------:R-:W-:Y:S05]  /*ab00*/  RET.REL.NODEC R2 `(_ZN7cutlass13device_kernelINS_4conv6kernel13ConvUniversalINS1_16ConvProblemShapeILNS1_8OperatorE0ELi3EEENS1_10collective14CollectiveConvINS1_47MainloopSm100TmaUmmaWarpSpecializedImplicitGemmILS5_0ELi12ELi3ELi1ELi2EN4cute5tupleIJNSA_1CILi1EEESD_SD_EEEEENSB_IJNSC_ILi128EEESG_NSB_IJNSC_ILi32EEEEEEEEENS_10bfloat16_tESK_NSA_8TiledMMAINSA_8MMA_AtomIJNSA_20SM100_MMA_F16BF16_SSISK_SK_fLi128ELi128ELNSA_4UMMA5MajorE0ELSP_0ELNSO_7ScaleInE0ELSQ_0EEEEEENSA_6LayoutISE_NSB_IJNSC_ILi0EEESU_SU_EEEEENSB_IJNSA_10UnderscoreESX_SX_EEEEENS7_6detail27Sm100ImplicitGemmTileTraitsINSA_20SM90_TMA_LOAD_IM2COLENSA_14ComposedLayoutINSA_7SwizzleILi2ELi4ELi3EEENSA_18smem_ptr_flag_bitsILi16EEENST_INSB_IJNSC_ILi8EEESH_EEENSB_IJSH_SD_EEEEEEEvEENS11_INSA_13SM90_TMA_LOADES1C_vEEEENS_8epilogue10collective18CollectiveEpilogueINS1H_23Sm100TmaWarpSpecializedILi4ELi2ELi32ELb1ELb0EEEJSJ_NSB_IJNST_ISG_SD_EENST_ISH_SD_EEEEESK_NSB_IJNSB_IJllllEEESD_SU_EEESK_S1Q_NS1H_6fusion15FusionCallbacksIS1L_NS1R_17LinearCombinationISK_fSK_fLNS_15FloatRoundStyleE2EEESJ_S1O_JEEENSA_5SM1004TMEM4LOAD26SM100_TMEM_LOAD_32dp32b32xES12_S1C_NSA_39AutoVectorizingCopyWithAssumedAlignmentILi128EEENSA_21SM90_TMA_STORE_IM2COLES1C_S22_S22_EEEvvEEEEvNT_6ParamsE) ;  /* 0xffffff54023c7950 */ /* 0x000fea0003c3ffff */
.L_x_190:
[----:B------:R-:W-:-:S00]  /*ab10*/  BRA `(.L_x_190) ;  /* 0xfffffffc00fc7947 */ /* 0x000fc0000383ffff */
[----:B------:R-:W-:-:S00]  /*ab20*/  NOP ;  /* 0x0000000000007918 */ /* 0x000fc00000000000 */
        /* <DEDUP_REMOVED lines=13> */
.L_x_191:


//--------------------- .nv.global.init           --------------------------
	.section	.nv.global.init,"aw",@progbits
.nv.global.init:
	.type		$str$29,@object
	.size		$str$29,($str$30 - $str$29)
$str$29:
        /*0000*/ 	.byte	0x28, 0x61, 0x64, 0x64, 0x72, 0x65, 0x73, 0x73, 0x20, 0x26, 0x20, 0x6d, 0x61, 0x73, 0x6b, 0x29
        /*0010*/ 	.byte	0x20, 0x3d, 0x3d, 0x20, 0x30, 0x00
	.type		$str$30,@object
	.size		$str$30,($str$28 - $str$30)
$str$30:
        /*0016*/ 	.byte	0x2f, 0x74, 0x6d, 0x70, 0x2f, 0x63, 0x75, 0x74, 0x6c, 0x61, 0x73, 0x73, 0x5f, 0x73, 0x77, 0x65
        /*0026*/ 	.byte	0x65, 0x70, 0x5f, 0x73, 0x72, 0x63, 0x2f, 0x69, 0x6e, 0x63, 0x6c, 0x75, 0x64, 0x65, 0x2f, 0x63
        /*0036*/ 	.byte	0x75, 0x74, 0x65, 0x2f, 0x70, 0x6f, 0x69, 0x6e, 0x74, 0x65, 0x72, 0x5f, 0x66, 0x6c, 0x61, 0x67
        /*0046*/ 	.byte	0x67, 0x65, 0x64, 0x2e, 0x68, 0x70, 0x70, 0x00
	.type		$str$28,@object
	.size		$str$28,($str$27 - $str$28)
$str$28:
        /*004e*/ 	.byte	0x2f, 0x74, 0x6d, 0x70, 0x2f, 0x63, 0x75, 0x74, 0x6c, 0x61, 0x73, 0x73, 0x5f, 0x73, 0x77, 0x65
        /*005e*/ 	.byte	0x65, 0x70, 0x5f, 0x73, 0x72, 0x63, 0x2f, 0x69, 0x6e, 0x63, 0x6c, 0x75, 0x64, 0x65, 0x2f, 0x63
        /*006e*/ 	.byte	0x75, 0x74, 0x65, 0x2f, 0x61, 0x74, 0x6f, 0x6d, 0x2f, 0x63, 0x6f, 0x70, 0x79, 0x5f, 0x74, 0x72
        /*007e*/ 	.byte	0x61, 0x69, 0x74, 0x73, 0x5f, 0x73, 0x6d, 0x31, 0x30, 0x30, 0x2e, 0x68, 0x70, 0x70, 0x00
	.type		$str$27,@object
	.size		$str$27,(__unnamed_1 - $str$27)
$str$27:
        /*008d*/ 	.byte	0x28, 0x28, 0x75, 0x69, 0x6e, 0x74, 0x33, 0x32, 0x5f, 0x74, 0x28, 0x74, 0x68, 0x72, 0x65, 0x61
        /*009d*/ 	.byte	0x64, 0x49, 0x64, 0x78, 0x2e, 0x78, 0x29, 0x20, 0x2f, 0x20, 0x33, 0x32, 0x29, 0x20, 0x25, 0x20
        /*00ad*/ 	.byte	0x34, 0x29, 0x20, 0x3d, 0x3d, 0x20, 0x28, 0x28, 0x28, 0x74, 0x6d, 0x65, 0x6d, 0x5f, 0x61, 0x64
        /*00bd*/ 	.byte	0x64, 0x72, 0x20, 0x3e, 0x3e, 0x20, 0x31, 0x36, 0x29, 0x20, 0x2f, 0x20, 0x33, 0x32, 0x29, 0x20
        /*00cd*/ 	.byte	0x25, 0x20, 0x34, 0x29, 0x00
	.type		__unnamed_1,@object
	.size		__unnamed_1,(__unnamed_2 - __unnamed_1)
__unnamed_1:
        /*00d2*/ 	.byte	0x61, 0x75, 0x74, 0x6f, 0x20, 0x63, 0x75, 0x74, 0x65, 0x3a, 0x3a, 0x61, 0x73, 0x5f, 0x70, 0x6f
        /* <DEDUP_REMOVED lines=24> */
        /*0262*/ 	.byte	0x34, 0x30, 0x39, 0x36, 0x3e, 0x3e, 0x3e, 0x3e, 0x5d, 0x00
	.type		__unnamed_2,@object
	.size		__unnamed_2,(.L_2 - __unnamed_2)
__unnamed_2:
        /* <DEDUP_REMOVED lines=42> */
        /*050c*/ 	.byte	0x3e, 0x3e, 0x5d, 0x00
.L_2:


//--------------------- .nv.shared._ZN7cutlass13device_kernelINS_4conv6kernel13ConvUniversalINS1_16ConvProblemShapeILNS1_8OperatorE0ELi3EEENS1_10collective14CollectiveConvINS1_47MainloopSm100TmaUmmaWarpSpecializedImplicitGemmILS5_0ELi12ELi3ELi1ELi2EN4cute5tupleIJNSA_1CILi1EEESD_SD_EEEEENSB_IJNSC_ILi128EEESG_NSB_IJNSC_ILi32EEEEEEEEENS_10bfloat16_tESK_NSA_8TiledMMAINSA_8MMA_AtomIJNSA_20SM100_MMA_F16BF16_SSISK_SK_fLi128ELi128ELNSA_4UMMA5MajorE0ELSP_0ELNSO_7ScaleInE0ELSQ_0EEEEEENSA_6LayoutISE_NSB_IJNSC_ILi0EEESU_SU_EEEEENSB_IJNSA_10UnderscoreESX_SX_EEEEENS7_6detail27Sm100ImplicitGemmTileTraitsINSA_20SM90_TMA_LOAD_IM2COLENSA_14ComposedLayoutINSA_7SwizzleILi2ELi4ELi3EEENSA_18smem_ptr_flag_bitsILi16EEENST_INSB_IJNSC_ILi8EEESH_EEENSB_IJSH_SD_EEEEEEEvEENS11_INSA_13SM90_TMA_LOADES1C_vEEEENS_8epilogue10collective18CollectiveEpilogueINS1H_23Sm100TmaWarpSpecializedILi4ELi2ELi32ELb1ELb0EEEJSJ_NSB_IJNST_ISG_SD_EENST_ISH_SD_EEEEESK_NSB_IJNSB_IJllllEEESD_SU_EEESK_S1Q_NS1H_6fusion15FusionCallbacksIS1L_NS1R_17LinearCombinationISK_fSK_fLNS_15FloatRoundStyleE2EEESJ_S1O_JEEENSA_5SM1004TMEM4LOAD26SM100_TMEM_LOAD_32dp32b32xES12_S1C_NSA_39AutoVectorizingCopyWithAssumedAlignmentILi128EEENSA_21SM90_TMA_STORE_IM2COLES1C_S22_S22_EEEvvEEEEvNT_6ParamsE --------------------------
	.section	.nv.shared._ZN7cutlass13device_kernelINS_4conv6kernel13ConvUniversalINS1_16ConvProblemShapeILNS1_8OperatorE0ELi3EEENS1_10collective14CollectiveConvINS1_47MainloopSm100TmaUmmaWarpSpecializedImplicitGemmILS5_0ELi12ELi3ELi1ELi2EN4cute5tupleIJNSA_1CILi1EEESD_SD_EEEEENSB_IJNSC_ILi128EEESG_NSB_IJNSC_ILi32EEEEEEEEENS_10bfloat16_tESK_NSA_8TiledMMAINSA_8MMA_AtomIJNSA_20SM100_MMA_F16BF16_SSISK_SK_fLi128ELi128ELNSA_4UMMA5MajorE0ELSP_0ELNSO_7ScaleInE0ELSQ_0EEEEEENSA_6LayoutISE_NSB_IJNSC_ILi0EEESU_SU_EEEEENSB_IJNSA_10UnderscoreESX_SX_EEEEENS7_6detail27Sm100ImplicitGemmTileTraitsINSA_20SM90_TMA_LOAD_IM2COLENSA_14ComposedLayoutINSA_7SwizzleILi2ELi4ELi3EEENSA_18smem_ptr_flag_bitsILi16EEENST_INSB_IJNSC_ILi8EEESH_EEENSB_IJSH_SD_EEEEEEEvEENS11_INSA_13SM90_TMA_LOADES1C_vEEEENS_8epilogue10collective18CollectiveEpilogueINS1H_23Sm100TmaWarpSpecializedILi4ELi2ELi32ELb1ELb0EEEJSJ_NSB_IJNST_ISG_SD_EENST_ISH_SD_EEEEESK_NSB_IJNSB_IJllllEEESD_SU_EEESK_S1Q_NS1H_6fusion15FusionCallbacksIS1L_NS1R_17LinearCombinationISK_fSK_fLNS_15FloatRoundStyleE2EEESJ_S1O_JEEENSA_5SM1004TMEM4LOAD26SM100_TMEM_LOAD_32dp32b32xES12_S1C_NSA_39AutoVectorizingCopyWithAssumedAlignmentILi128EEENSA_21SM90_TMA_STORE_IM2COLES1C_S22_S22_EEEvvEEEEvNT_6ParamsE,"aw",@nobits
	.sectionflags	@""
	.align	16
	.zero		1024


//--------------------- .nv.shared.reserved.0     --------------------------
	.section	.nv.shared.reserved.0,"aw",@nobits
	.weak		__nv_reservedSMEM_offset_0_alias
	.size		__nv_reservedSMEM_offset_0_alias, 0, 64
	.other		__nv_reservedSMEM_offset_0_alias,@"STO_CUDA_RESERVED_SHARED STV_DEFAULT"
__nv_reservedSMEM_offset_0_alias:
	.zero		0
.nv.shared.reserved.0:
	.zero		64
	.weak		__nv_reservedSMEM_tcgen05_partition
	.type		__nv_reservedSMEM_tcgen05_partition,@object
	.size		__nv_reservedSMEM_tcgen05_partition,(.L_0 - __nv_reservedSMEM_tcgen05_partition)
__nv_reservedSMEM_tcgen05_partition:
	.zero		32
.L_0:


//--------------------- .nv.global                --------------------------
	.section	.nv.global,"aw",@nobits
.nv.global:
	.type		_ZN39_INTERNAL_4f313173_4_k_cu_17532ee3_34494cute1_E,@object
	.size		_ZN39_INTERNAL_4f313173_4_k_cu_17532ee3_34494cute1_E,(_ZN39_INTERNAL_4f313173_4_k_cu_17532ee3_34494cuda3std3__45__cpo6cbeginE - _ZN39_INTERNAL_4f313173_4_k_cu_17532ee3_34494cute1_E)
_ZN39_INTERNAL_4f313173_4_k_cu_17532ee3_34494cute1_E:
	.zero		1
	.type		_ZN39_INTERNAL_4f313173_4_k_cu_17532ee3_34494cuda3std3__45__cpo6cbeginE,@object
	.size		_ZN39_INTERNAL_4f313173_4_k_cu_17532ee3_34494cuda3std3__45__cpo6cbeginE,(_ZN39_INTERNAL_4f313173_4_k_cu_17532ee3_34494cuda3std3__48in_placeE - _ZN39_INTERNAL_4f313173_4_k_cu_17532ee3_34494cuda3std3__45__cpo6cbeginE)
_ZN39_INTERNAL_4f313173_4_k_cu_17532ee3_34494cuda3std3__45__cpo6cbeginE:
	.zero		1
	.type		_ZN39_INTERNAL_4f313173_4_k_cu_17532ee3_34494cuda3std3__48in_placeE,@object
	.size		_ZN39_INTERNAL_4f313173_4_k_cu_17532ee3_34494cuda3std3__48in_placeE,(_ZN39_INTERNAL_4f313173_4_k_cu_17532ee3_34494cuda3std6ranges3__45__cpo9iter_moveE - _ZN39_INTERNAL_4f313173_4_k_cu_17532ee3_34494cuda3std3__48in_placeE)
_ZN39_INTERNAL_4f313173_4_k_cu_17532ee3_34494cuda3std3__48in_placeE:
	.zero		1
	.type		_ZN39_INTERNAL_4f313173_4_k_cu_17532ee3_34494cuda3std6ranges3__45__cpo9iter_moveE,@object
	.size		_ZN39_INTERNAL_4f313173_4_k_cu_17532ee3_34494cuda3std6ranges3__45__cpo9iter_moveE,(_ZN39_INTERNAL_4f313173_4_k_cu_17532ee3_34494cuda3std3__45__cpo5beginE - _ZN39_INTERNAL_4f313173_4_k_cu_17532ee3_34494cuda3std6ranges3__45__cpo9iter_moveE)
_ZN39_INTERNAL_4f313173_4_k_cu_17532ee3_34494cuda3std6ranges3__45__cpo9iter_moveE:
	.zero		1
	.type		_ZN39_INTERNAL_4f313173_4_k_cu_17532ee3_34494cuda3std3__45__cpo5beginE,@object
	.size		_ZN39_INTERNAL_4f313173_4_k_cu_17532ee3_34494cuda3std3__45__cpo5beginE,(_ZN39_INTERNAL_4f313173_4_k_cu_17532ee3_34494cuda3std3__441_GLOBAL__N__4f313173_4_k_cu_17532ee3_34496ignoreE - _ZN39_INTERNAL_4f313173_4_k_cu_17532ee3_34494cuda3std3__45__cpo5beginE)
_ZN39_INTERNAL_4f313173_4_k_cu_17532ee3_34494cuda3std3__45__cpo5beginE:
	.zero		1
	.type		_ZN39_INTERNAL_4f313173_4_k_cu_17532ee3_34494cuda3std3__441_GLOBAL__N__4f313173_4_k_cu_17532ee3_34496ignoreE,@object
	.size		_ZN39_INTERNAL_4f313173_4_k_cu_17532ee3_34494cuda3std3__441_GLOBAL__N__4f313173_4_k_cu_17532ee3_34496ignoreE,(_ZN39_INTERNAL_4f313173_4_k_cu_17532ee3_34494cute7productE - _ZN39_INTERNAL_4f313173_4_k_cu_17532ee3_34494cuda3std3__441_GLOBAL__N__4f313173_4_k_cu_17532ee3_34496ignoreE)
_ZN39_INTERNAL_4f313173_4_k_cu_17532ee3_34494cuda3std3__441_GLOBAL__N__4f313173_4_k_cu_17532ee3_34496ignoreE:
	.zero		1
	.type		_ZN39_INTERNAL_4f313173_4_k_cu_17532ee3_34494cute7productE,@object
	.size		_ZN39_INTERNAL_4f313173_4_k_cu_17532ee3_34494cute7productE,(_ZN39_INTERNAL_4f313173_4_k_cu_17532ee3_34494cuda3std3__45__cpo3endE - _ZN39_INTERNAL_4f313173_4_k_cu_17532ee3_34494cute7productE)
_ZN39_INTERNAL_4f313173_4_k_cu_17532ee3_34494cute7productE:
	.zero		1
	.type		_ZN39_INTERNAL_4f313173_4_k_cu_17532ee3_34494cuda3std3__45__cpo3endE,@object
	.size		_ZN39_INTERNAL_4f313173_4_k_cu_17532ee3_34494cuda3std3__45__cpo3endE,(_ZN39_INTERNAL_4f313173_4_k_cu_17532ee3_34494cuda3std3__419piecewise_constructE - _ZN39_INTERNAL_4f313173_4_k_cu_17532ee3_34494cuda3std3__45__cpo3endE)
_ZN39_INTERNAL_4f313173_4_k_cu_17532ee3_34494cuda3std3__45__cpo3endE:
	.zero		1
	.type		_ZN39_INTERNAL_4f313173_4_k_cu_17532ee3_34494cuda3std3__419piecewise_constructE,@object
	.size		_ZN39_INTERNAL_4f313173_4_k_cu_17532ee3_34494cuda3std3__419piecewise_constructE,(_ZN39_INTERNAL_4f313173_4_k_cu_17532ee3_34494cuda3std3__45__cpo4cendE - _ZN39_INTERNAL_4f313173_4_k_cu_17532ee3_34494cuda3std3__419piecewise_constructE)
_ZN39_INTERNAL_4f313173_4_k_cu_17532ee3_34494cuda3std3__419piecewise_constructE:
	.zero		1
	.type		_ZN39_INTERNAL_4f313173_4_k_cu_17532ee3_34494cuda3std3__45__cpo4cendE,@object
	.size		_ZN39_INTERNAL_4f313173_4_k_cu_17532ee3_34494cuda3std3__45__cpo4cendE,(_ZN39_INTERNAL_4f313173_4_k_cu_17532ee3_34494cuda3std6ranges3__45__cpo4swapE - _ZN39_INTERNAL_4f313173_4_k_cu_17532ee3_34494cuda3std3__45__cpo4cendE)
_ZN39_INTERNAL_4f313173_4_k_cu_17532ee3_34494cuda3std3__45__cpo4cendE:
	.zero		1
	.type		_ZN39_INTERNAL_4f313173_4_k_cu_17532ee3_34494cuda3std6ranges3__45__cpo4swapE,@object
	.size		_ZN39_INTERNAL_4f313173_4_k_cu_17532ee3_34494cuda3std6ranges3__45__cpo4swapE,(.L_10 - _ZN39_INTERNAL_4f313173_4_k_cu_17532ee3_34494cuda3std6ranges3__45__cpo4swapE)
_ZN39_INTERNAL_4f313173_4_k_cu_17532ee3_34494cuda3std6ranges3__45__cpo4swapE:
	.zero		1
.L_10:


//--------------------- .nv.constant0._ZN7cutlass13device_kernelINS_4conv6kernel13ConvUniversalINS1_16ConvProblemShapeILNS1_8OperatorE0ELi3EEENS1_10collective14CollectiveConvINS1_47MainloopSm100TmaUmmaWarpSpecializedImplicitGemmILS5_0ELi12ELi3ELi1ELi2EN4cute5tupleIJNSA_1CILi1EEESD_SD_EEEEENSB_IJNSC_ILi128EEESG_NSB_IJNSC_ILi32EEEEEEEEENS_10bfloat16_tESK_NSA_8TiledMMAINSA_8MMA_AtomIJNSA_20SM100_MMA_F16BF16_SSISK_SK_fLi128ELi128ELNSA_4UMMA5MajorE0ELSP_0ELNSO_7ScaleInE0ELSQ_0EEEEEENSA_6LayoutISE_NSB_IJNSC_ILi0EEESU_SU_EEEEENSB_IJNSA_10UnderscoreESX_SX_EEEEENS7_6detail27Sm100ImplicitGemmTileTraitsINSA_20SM90_TMA_LOAD_IM2COLENSA_14ComposedLayoutINSA_7SwizzleILi2ELi4ELi3EEENSA_18smem_ptr_flag_bitsILi16EEENST_INSB_IJNSC_ILi8EEESH_EEENSB_IJSH_SD_EEEEEEEvEENS11_INSA_13SM90_TMA_LOADES1C_vEEEENS_8epilogue10collective18CollectiveEpilogueINS1H_23Sm100TmaWarpSpecializedILi4ELi2ELi32ELb1ELb0EEEJSJ_NSB_IJNST_ISG_SD_EENST_ISH_SD_EEEEESK_NSB_IJNSB_IJllllEEESD_SU_EEESK_S1Q_NS1H_6fusion15FusionCallbacksIS1L_NS1R_17LinearCombinationISK_fSK_fLNS_15FloatRoundStyleE2EEESJ_S1O_JEEENSA_5SM1004TMEM4LOAD26SM100_TMEM_LOAD_32dp32b32xES12_S1C_NSA_39AutoVectorizingCopyWithAssumedAlignmentILi128EEENSA_21SM90_TMA_STORE_IM2COLES1C_S22_S22_EEEvvEEEEvNT_6ParamsE --------------------------
	.section	.nv.constant0._ZN7cutlass13device_kernelINS_4conv6kernel13ConvUniversalINS1_16ConvProblemShapeILNS1_8OperatorE0ELi3EEENS1_10collective14CollectiveConvINS1_47MainloopSm100TmaUmmaWarpSpecializedImplicitGemmILS5_0ELi12ELi3ELi1ELi2EN4cute5tupleIJNSA_1CILi1EEESD_SD_EEEEENSB_IJNSC_ILi128EEESG_NSB_IJNSC_ILi32EEEEEEEEENS_10bfloat16_tESK_NSA_8TiledMMAINSA_8MMA_AtomIJNSA_20SM100_MMA_F16BF16_SSISK_SK_fLi128ELi128ELNSA_4UMMA5MajorE0ELSP_0ELNSO_7ScaleInE0ELSQ_0EEEEEENSA_6LayoutISE_NSB_IJNSC_ILi0EEESU_SU_EEEEENSB_IJNSA_10UnderscoreESX_SX_EEEEENS7_6detail27Sm100ImplicitGemmTileTraitsINSA_20SM90_TMA_LOAD_IM2COLENSA_14ComposedLayoutINSA_7SwizzleILi2ELi4ELi3EEENSA_18smem_ptr_flag_bitsILi16EEENST_INSB_IJNSC_ILi8EEESH_EEENSB_IJSH_SD_EEEEEEEvEENS11_INSA_13SM90_TMA_LOADES1C_vEEEENS_8epilogue10collective18CollectiveEpilogueINS1H_23Sm100TmaWarpSpecializedILi4ELi2ELi32ELb1ELb0EEEJSJ_NSB_IJNST_ISG_SD_EENST_ISH_SD_EEEEESK_NSB_IJNSB_IJllllEEESD_SU_EEESK_S1Q_NS1H_6fusion15FusionCallbacksIS1L_NS1R_17LinearCombinationISK_fSK_fLNS_15FloatRoundStyleE2EEESJ_S1O_JEEENSA_5SM1004TMEM4LOAD26SM100_TMEM_LOAD_32dp32b32xES12_S1C_NSA_39AutoVectorizingCopyWithAssumedAlignmentILi128EEENSA_21SM90_TMA_STORE_IM2COLES1C_S22_S22_EEEvvEEEEvNT_6ParamsE,"a",@progbits
	.sectionflags	@""
	.align	4
.nv.constant0._ZN7cutlass13device_kernelINS_4conv6kernel13ConvUniversalINS1_16ConvProblemShapeILNS1_8OperatorE0ELi3EEENS1_10collective14CollectiveConvINS1_47MainloopSm100TmaUmmaWarpSpecializedImplicitGemmILS5_0ELi12ELi3ELi1ELi2EN4cute5tupleIJNSA_1CILi1EEESD_SD_EEEEENSB_IJNSC_ILi128EEESG_NSB_IJNSC_ILi32EEEEEEEEENS_10bfloat16_tESK_NSA_8TiledMMAINSA_8MMA_AtomIJNSA_20SM100_MMA_F16BF16_SSISK_SK_fLi128ELi128ELNSA_4UMMA5MajorE0ELSP_0ELNSO_7ScaleInE0ELSQ_0EEEEEENSA_6LayoutISE_NSB_IJNSC_ILi0EEESU_SU_EEEEENSB_IJNSA_10UnderscoreESX_SX_EEEEENS7_6detail27Sm100ImplicitGemmTileTraitsINSA_20SM90_TMA_LOAD_IM2COLENSA_14ComposedLayoutINSA_7SwizzleILi2ELi4ELi3EEENSA_18smem_ptr_flag_bitsILi16EEENST_INSB_IJNSC_ILi8EEESH_EEENSB_IJSH_SD_EEEEEEEvEENS11_INSA_13SM90_TMA_LOADES1C_vEEEENS_8epilogue10collective18CollectiveEpilogueINS1H_23Sm100TmaWarpSpecializedILi4ELi2ELi32ELb1ELb0EEEJSJ_NSB_IJNST_ISG_SD_EENST_ISH_SD_EEEEESK_NSB_IJNSB_IJllllEEESD_SU_EEESK_S1Q_NS1H_6fusion15FusionCallbacksIS1L_NS1R_17LinearCombinationISK_fSK_fLNS_15FloatRoundStyleE2EEESJ_S1O_JEEENSA_5SM1004TMEM4LOAD26SM100_TMEM_LOAD_32dp32b32xES12_S1C_NSA_39AutoVectorizingCopyWithAssumedAlignmentILi128EEENSA_21SM90_TMA_STORE_IM2COLES1C_S22_S22_EEEvvEEEEvNT_6ParamsE:
	.zero		3200


//--------------------- SYMBOLS --------------------------

	.type		.nv.reservedSmem.offset0,@object
	.size		.nv.reservedSmem.offset0,0x4
	.type		.nv.reservedSmem.cap,@object
	.size		.nv.reservedSmem.cap,0x4
	.type		__assertfail,@function
